// auto-generated by cutlass_sweep.gemm — config: {"arch": "sm_100", "cluster_m": 2, "cluster_n": 1, "dtype": "bf16", "dtype_b": "bf16", "layout": "nt", "stages": 0, "tile_k": 256, "tile_m": 256, "tile_n": 32}
#include "cutlass/cutlass.h"
#include "cutlass/gemm/collective/collective_builder.hpp"
#include "cutlass/gemm/device/gemm_universal_adapter.h"
#include "cutlass/gemm/kernel/gemm_universal.hpp"
#include "cutlass/epilogue/collective/collective_builder.hpp"

using ElemA = cutlass::bfloat16_t;
using ElemB = cutlass::bfloat16_t;
using ElemCD = cutlass::bfloat16_t;
using Acc  = float;
using TileShape    = cute::Shape<cute::_256, cute::_32, cute::_256>;
using ClusterShape = cute::Shape<cute::_2, cute::_1, cute::_1>;

using CollectiveEpilogue = typename cutlass::epilogue::collective::CollectiveBuilder<
    cutlass::arch::Sm100, cutlass::arch::OpClassTensorOp,
    TileShape, ClusterShape,
    cutlass::epilogue::collective::EpilogueTileAuto,
    Acc, Acc,
    ElemCD, cutlass::layout::RowMajor, 128 / cutlass::sizeof_bits<ElemCD>::value,
    ElemCD, cutlass::layout::RowMajor, 128 / cutlass::sizeof_bits<ElemCD>::value,
    cutlass::epilogue::collective::EpilogueScheduleAuto
  >::CollectiveOp;

using CollectiveMainloop = typename cutlass::gemm::collective::CollectiveBuilder<
    cutlass::arch::Sm100, cutlass::arch::OpClassTensorOp,
    ElemA, cutlass::layout::RowMajor, 128 / cutlass::sizeof_bits<ElemA>::value,
    ElemB, cutlass::layout::ColumnMajor, 128 / cutlass::sizeof_bits<ElemB>::value,
    Acc,
    TileShape, ClusterShape,
    cutlass::gemm::collective::StageCountAutoCarveout<static_cast<int>(sizeof(typename CollectiveEpilogue::SharedStorage))>,
    cutlass::gemm::collective::KernelScheduleAuto
  >::CollectiveOp;

using GemmKernel = cutlass::gemm::kernel::GemmUniversal<
    cute::Shape<int,int,int,int>,
    CollectiveMainloop,
    CollectiveEpilogue
>;
using Gemm = cutlass::gemm::device::GemmUniversalAdapter<GemmKernel>;

// Force the device kernel symbol into the cubin without needing a host main.
auto* _anchor = &cutlass::device_kernel<GemmKernel>;


// ===== COMPILED SASS (sm_100a) =====

	.target	sm_100a

	.elftype	@"ET_EXEC"


//--------------------- .note.nv.tkinfo           --------------------------
	.section	.note.nv.tkinfo,"",@"SHT_NOTE"
	.sectionflags	@"SHF_NOTE_NV_TKINFO"
	.tkinfo
        /*0018*/ 	.word	0x00000002
        /*0030*/ 	.string	""
        /*0030*/ 	.string	"ptxas"
        /*0030*/ 	.string	"Cuda compilation tools, release 13.0, V13.0.88"
        /*0030*/ 	.string	"Build cuda_13.0.r13.0/compiler.36424714_0"
        /*0030*/ 	.string	"-arch sm_100a -m 64 "



//--------------------- .note.nv.cuinfo           --------------------------
	.section	.note.nv.cuinfo,"",@"SHT_NOTE"
	.sectionflags	@"SHF_NOTE_NV_CUINFO"
        /*0018*/ 	.short	0x0002
        /*001a*/ 	.short	0x0064
        /*001c*/ 	.short	0x0082
	.zero		2


//--------------------- .nv.info                  --------------------------
	.section	.nv.info,"",@"SHT_CUDA_INFO"
	.align	4


	//----- nvinfo : EIATTR_REGCOUNT
	.align		4
        /*0000*/ 	.byte	0x04, 0x2f
        /*0002*/ 	.short	(.L_19 - .L_18)
	.align		4
.L_18:
        /*0004*/ 	.word	index@(_ZN7cutlass13device_kernelINS_4gemm6kernel13GemmUniversalIN4cute5tupleIJiiiiEEENS1_10collective13CollectiveMmaINS1_35MainloopSm100TmaUmmaWarpSpecializedILi2ELi2ELi4ENS5_IJNS4_1CILi2EEENSA_ILi1EEESC_EEEEENS5_IJNSA_ILi256EEENSA_ILi32EEESF_EEENS_10bfloat16_tENS5_IJlSC_lEEESI_SJ_NS4_8TiledMMAINS4_8MMA_AtomIJNS4_26SM100_MMA_F16BF16_2x1SM_SSISI_SI_fLi256ELi32ELNS4_4UMMA5MajorE0ELSO_0ELNSN_7ScaleInE0ELSP_0EEEEEENS4_6LayoutINS5_IJSC_SC_SC_EEENS5_IJNSA_ILi0EEESU_SU_EEEEENS5_IJNS4_10UnderscoreESX_SX_EEEEENS4_18SM100_TMA_2SM_LOADENS4_14ComposedLayoutINS4_7SwizzleILi3ELi4ELi3EEENS4_18smem_ptr_flag_bitsILi16EEENSS_INS5_IJNSA_ILi8EEENSA_ILi64EEEEEENS5_IJS17_SC_EEEEEEEvNS4_8identityES10_S1B_vS1C_EENS_8epilogue10collective18CollectiveEpilogueINS1E_23Sm100TmaWarpSpecializedILi2ELi1ELi32ELb1ELb0EEEJNS5_IJNSA_ILi128EEESG_SF_EEENS5_IJNSS_IS1J_SC_EENSS_ISG_SC_EEEEESI_SJ_SI_SJ_NS1E_6fusion15FusionCallbacksIS1I_NS1O_17LinearCombinationISI_fSI_fLNS_15FloatRoundStyleE2EEES1K_S1N_JEEENS4_5SM1004TMEM4LOAD26SM100_TMEM_LOAD_32dp32b32xENS4_13SM90_TMA_LOADENS11_INS12_ILi2ELi4ELi3EEES15_NSS_INS5_IJS16_SG_EEENS5_IJSG_SC_EEEEEEENS4_39AutoVectorizingCopyWithAssumedAlignmentILi128EEENS4_14SM90_TMA_STOREES23_S25_S25_EEEvvEEEEvNT_6ParamsE)
        /*0008*/ 	.word	0x0000007d


	//----- nvinfo : EIATTR_FRAME_SIZE
	.align		4
.L_19:
        /*000c*/ 	.byte	0x04, 0x11
        /*000e*/ 	.short	(.L_21 - .L_20)
	.align		4
.L_20:
        /*0010*/ 	.word	index@($__internal_2_$__cuda_sm10x_tcgen05_guardrail_trap_unallocated_columns_being_dealloced)
        /*0014*/ 	.word	0x00000000


	//----- nvinfo : EIATTR_FRAME_SIZE
	.align		4
.L_21:
        /*0018*/ 	.byte	0x04, 0x11
        /*001a*/ 	.short	(.L_23 - .L_22)
	.align		4
.L_22:
        /*001c*/ 	.word	index@($__internal_1_$__cuda_sm10x_tcgen05_guardrail_trap_phase_invalid_during_alloc)
        /*0020*/ 	.word	0x00000000


	//----- nvinfo : EIATTR_FRAME_SIZE
	.align		4
.L_23:
        /*0024*/ 	.byte	0x04, 0x11
        /*0026*/ 	.short	(.L_25 - .L_24)
	.align		4
.L_24:
        /*0028*/ 	.word	index@($__internal_0_$__cuda_sm10x_tcgen05_guardrail_trap_col_being_dealloced_not_returned_by_alloc)
        /*002c*/ 	.word	0x00000000


	//----- nvinfo : EIATTR_FRAME_SIZE
	.align		4
.L_25:
        /*0030*/ 	.byte	0x04, 0x11
        /*0032*/ 	.short	(.L_27 - .L_26)
	.align		4
.L_26:
        /*0034*/ 	.word	index@(_ZN7cutlass13device_kernelINS_4gemm6kernel13GemmUniversalIN4cute5tupleIJiiiiEEENS1_10collective13CollectiveMmaINS1_35MainloopSm100TmaUmmaWarpSpecializedILi2ELi2ELi4ENS5_IJNS4_1CILi2EEENSA_ILi1EEESC_EEEEENS5_IJNSA_ILi256EEENSA_ILi32EEESF_EEENS_10bfloat16_tENS5_IJlSC_lEEESI_SJ_NS4_8TiledMMAINS4_8MMA_AtomIJNS4_26SM100_MMA_F16BF16_2x1SM_SSISI_SI_fLi256ELi32ELNS4_4UMMA5MajorE0ELSO_0ELNSN_7ScaleInE0ELSP_0EEEEEENS4_6LayoutINS5_IJSC_SC_SC_EEENS5_IJNSA_ILi0EEESU_SU_EEEEENS5_IJNS4_10UnderscoreESX_SX_EEEEENS4_18SM100_TMA_2SM_LOADENS4_14ComposedLayoutINS4_7SwizzleILi3ELi4ELi3EEENS4_18smem_ptr_flag_bitsILi16EEENSS_INS5_IJNSA_ILi8EEENSA_ILi64EEEEEENS5_IJS17_SC_EEEEEEEvNS4_8identityES10_S1B_vS1C_EENS_8epilogue10collective18CollectiveEpilogueINS1E_23Sm100TmaWarpSpecializedILi2ELi1ELi32ELb1ELb0EEEJNS5_IJNSA_ILi128EEESG_SF_EEENS5_IJNSS_IS1J_SC_EENSS_ISG_SC_EEEEESI_SJ_SI_SJ_NS1E_6fusion15FusionCallbacksIS1I_NS1O_17LinearCombinationISI_fSI_fLNS_15FloatRoundStyleE2EEES1K_S1N_JEEENS4_5SM1004TMEM4LOAD26SM100_TMEM_LOAD_32dp32b32xENS4_13SM90_TMA_LOADENS11_INS12_ILi2ELi4ELi3EEES15_NSS_INS5_IJS16_SG_EEENS5_IJSG_SC_EEEEEEENS4_39AutoVectorizingCopyWithAssumedAlignmentILi128EEENS4_14SM90_TMA_STOREES23_S25_S25_EEEvvEEEEvNT_6ParamsE)
        /*0038*/ 	.word	0x00000000


	//----- nvinfo : EIATTR_MIN_STACK_SIZE
	.align		4
.L_27:
        /*003c*/ 	.byte	0x04, 0x12
        /*003e*/ 	.short	(.L_29 - .L_28)
	.align		4
.L_28:
        /*0040*/ 	.word	index@(_ZN7cutlass13device_kernelINS_4gemm6kernel13GemmUniversalIN4cute5tupleIJiiiiEEENS1_10collective13CollectiveMmaINS1_35MainloopSm100TmaUmmaWarpSpecializedILi2ELi2ELi4ENS5_IJNS4_1CILi2EEENSA_ILi1EEESC_EEEEENS5_IJNSA_ILi256EEENSA_ILi32EEESF_EEENS_10bfloat16_tENS5_IJlSC_lEEESI_SJ_NS4_8TiledMMAINS4_8MMA_AtomIJNS4_26SM100_MMA_F16BF16_2x1SM_SSISI_SI_fLi256ELi32ELNS4_4UMMA5MajorE0ELSO_0ELNSN_7ScaleInE0ELSP_0EEEEEENS4_6LayoutINS5_IJSC_SC_SC_EEENS5_IJNSA_ILi0EEESU_SU_EEEEENS5_IJNS4_10UnderscoreESX_SX_EEEEENS4_18SM100_TMA_2SM_LOADENS4_14ComposedLayoutINS4_7SwizzleILi3ELi4ELi3EEENS4_18smem_ptr_flag_bitsILi16EEENSS_INS5_IJNSA_ILi8EEENSA_ILi64EEEEEENS5_IJS17_SC_EEEEEEEvNS4_8identityES10_S1B_vS1C_EENS_8epilogue10collective18CollectiveEpilogueINS1E_23Sm100TmaWarpSpecializedILi2ELi1ELi32ELb1ELb0EEEJNS5_IJNSA_ILi128EEESG_SF_EEENS5_IJNSS_IS1J_SC_EENSS_ISG_SC_EEEEESI_SJ_SI_SJ_NS1E_6fusion15FusionCallbacksIS1I_NS1O_17LinearCombinationISI_fSI_fLNS_15FloatRoundStyleE2EEES1K_S1N_JEEENS4_5SM1004TMEM4LOAD26SM100_TMEM_LOAD_32dp32b32xENS4_13SM90_TMA_LOADENS11_INS12_ILi2ELi4ELi3EEES15_NSS_INS5_IJS16_SG_EEENS5_IJSG_SC_EEEEEEENS4_39AutoVectorizingCopyWithAssumedAlignmentILi128EEENS4_14SM90_TMA_STOREES23_S25_S25_EEEvvEEEEvNT_6ParamsE)
        /*0044*/ 	.word	0x00000000
.L_29:


//--------------------- .nv.compat                --------------------------
	.section	.nv.compat,"",@"SHT_CUDA_COMPAT_INFO"
	.align	4
        /*0000*/ 	.byte	0x02, 0x09, 0x01, 0x00, 0x02, 0x02, 0x02, 0x00, 0x02, 0x05, 0x05, 0x00, 0x03, 0x07, 0x01, 0x01
        /*0010*/ 	.byte	0x02, 0x03, 0x01, 0x00, 0x02, 0x06, 0x01, 0x00, 0x04, 0x0b, 0x08, 0x00, 0x09, 0x00, 0x00, 0x00
        /*0020*/ 	.byte	0x00, 0x00, 0x00, 0x00


//--------------------- .nv.info._ZN7cutlass13device_kernelINS_4gemm6kernel13GemmUniversalIN4cute5tupleIJiiiiEEENS1_10collective13CollectiveMmaINS1_35MainloopSm100TmaUmmaWarpSpecializedILi2ELi2ELi4ENS5_IJNS4_1CILi2EEENSA_ILi1EEESC_EEEEENS5_IJNSA_ILi256EEENSA_ILi32EEESF_EEENS_10bfloat16_tENS5_IJlSC_lEEESI_SJ_NS4_8TiledMMAINS4_8MMA_AtomIJNS4_26SM100_MMA_F16BF16_2x1SM_SSISI_SI_fLi256ELi32ELNS4_4UMMA5MajorE0ELSO_0ELNSN_7ScaleInE0ELSP_0EEEEEENS4_6LayoutINS5_IJSC_SC_SC_EEENS5_IJNSA_ILi0EEESU_SU_EEEEENS5_IJNS4_10UnderscoreESX_SX_EEEEENS4_18SM100_TMA_2SM_LOADENS4_14ComposedLayoutINS4_7SwizzleILi3ELi4ELi3EEENS4_18smem_ptr_flag_bitsILi16EEENSS_INS5_IJNSA_ILi8EEENSA_ILi64EEEEEENS5_IJS17_SC_EEEEEEEvNS4_8identityES10_S1B_vS1C_EENS_8epilogue10collective18CollectiveEpilogueINS1E_23Sm100TmaWarpSpecializedILi2ELi1ELi32ELb1ELb0EEEJNS5_IJNSA_ILi128EEESG_SF_EEENS5_IJNSS_IS1J_SC_EENSS_ISG_SC_EEEEESI_SJ_SI_SJ_NS1E_6fusion15FusionCallbacksIS1I_NS1O_17LinearCombinationISI_fSI_fLNS_15FloatRoundStyleE2EEES1K_S1N_JEEENS4_5SM1004TMEM4LOAD26SM100_TMEM_LOAD_32dp32b32xENS4_13SM90_TMA_LOADENS11_INS12_ILi2ELi4ELi3EEES15_NSS_INS5_IJS16_SG_EEENS5_IJSG_SC_EEEEEEENS4_39AutoVectorizingCopyWithAssumedAlignmentILi128EEENS4_14SM90_TMA_STOREES23_S25_S25_EEEvvEEEEvNT_6ParamsE --------------------------
	.section	.nv.info._ZN7cutlass13device_kernelINS_4gemm6kernel13GemmUniversalIN4cute5tupleIJiiiiEEENS1_10collective13CollectiveMmaINS1_35MainloopSm100TmaUmmaWarpSpecializedILi2ELi2ELi4ENS5_IJNS4_1CILi2EEENSA_ILi1EEESC_EEEEENS5_IJNSA_ILi256EEENSA_ILi32EEESF_EEENS_10bfloat16_tENS5_IJlSC_lEEESI_SJ_NS4_8TiledMMAINS4_8MMA_AtomIJNS4_26SM100_MMA_F16BF16_2x1SM_SSISI_SI_fLi256ELi32ELNS4_4UMMA5MajorE0ELSO_0ELNSN_7ScaleInE0ELSP_0EEEEEENS4_6LayoutINS5_IJSC_SC_SC_EEENS5_IJNSA_ILi0EEESU_SU_EEEEENS5_IJNS4_10UnderscoreESX_SX_EEEEENS4_18SM100_TMA_2SM_LOADENS4_14ComposedLayoutINS4_7SwizzleILi3ELi4ELi3EEENS4_18smem_ptr_flag_bitsILi16EEENSS_INS5_IJNSA_ILi8EEENSA_ILi64EEEEEENS5_IJS17_SC_EEEEEEEvNS4_8identityES10_S1B_vS1C_EENS_8epilogue10collective18CollectiveEpilogueINS1E_23Sm100TmaWarpSpecializedILi2ELi1ELi32ELb1ELb0EEEJNS5_IJNSA_ILi128EEESG_SF_EEENS5_IJNSS_IS1J_SC_EENSS_ISG_SC_EEEEESI_SJ_SI_SJ_NS1E_6fusion15FusionCallbacksIS1I_NS1O_17LinearCombinationISI_fSI_fLNS_15FloatRoundStyleE2EEES1K_S1N_JEEENS4_5SM1004TMEM4LOAD26SM100_TMEM_LOAD_32dp32b32xENS4_13SM90_TMA_LOADENS11_INS12_ILi2ELi4ELi3EEES15_NSS_INS5_IJS16_SG_EEENS5_IJSG_SC_EEEEEEENS4_39AutoVectorizingCopyWithAssumedAlignmentILi128EEENS4_14SM90_TMA_STOREES23_S25_S25_EEEvvEEEEvNT_6ParamsE,"",@"SHT_CUDA_INFO"
	.sectionflags	@""
	.align	4


	//----- nvinfo : EIATTR_CUDA_API_VERSION
	.align		4
        /*0000*/ 	.byte	0x04, 0x37
        /*0002*/ 	.short	(.L_31 - .L_30)
.L_30:
        /*0004*/ 	.word	0x00000082


	//----- nvinfo : EIATTR_KPARAM_INFO
	.align		4
.L_31:
        /*0008*/ 	.byte	0x04, 0x17
        /*000a*/ 	.short	(.L_33 - .L_32)
.L_32:
        /*000c*/ 	.word	0x00000000
        /*0010*/ 	.short	0x0000
        /*0012*/ 	.short	0x0000
        /*0014*/ 	.byte	0x00, 0xf0, 0x01, 0x20


	//----- nvinfo : EIATTR_AT_ENTRY_FRAGMENTS
	.align		4
.L_33:
        /*0018*/ 	.byte	0x04, 0x4f
        /*001a*/ 	.short	(.L_35 - .L_34)


	//   ....[0]....
.L_34:
        /*001c*/ 	.word	0x00000007


	//----- nvinfo : EIATTR_RESERVED_SMEM_USED
	.align		4
.L_35:
        /*0020*/ 	.byte	0x01, 0x41
	.zero		2


	//----- nvinfo : EIATTR_SPARSE_MMA_MASK
	.align		4
        /*0024*/ 	.byte	0x03, 0x50
        /*0026*/ 	.short	0x0000


	//----- nvinfo : EIATTR_TCGEN05_2CTA_USED
	.align		4
        /*0028*/ 	.byte	0x01, 0x52
	.zero		2


	//----- nvinfo : EIATTR_MAXREG_COUNT
	.align		4
        /*002c*/ 	.byte	0x03, 0x1b
        /*002e*/ 	.short	0x00ff


	//----- nvinfo : EIATTR_NUM_BARRIERS
	.align		4
        /*0030*/ 	.byte	0x02, 0x4c
        /*0032*/ 	.byte	0x07
	.zero		1


	//----- nvinfo : EIATTR_EXTERNS
	.align		4
        /*0034*/ 	.byte	0x04, 0x0f
        /*0036*/ 	.short	(.L_37 - .L_36)


	//   ....[0]....
	.align		4
.L_36:
        /*0038*/ 	.word	index@(__assertfail)


	//----- nvinfo : EIATTR_MERCURY_ISA_VERSION
	.align		4
.L_37:
        /*003c*/ 	.byte	0x03, 0x5f
        /*003e*/ 	.short	0x0101


	//----- nvinfo : EIATTR_INT_WARP_WIDE_INSTR_OFFSETS
	.align		4
        /*0040*/ 	.byte	0x04, 0x31
        /*0042*/ 	.short	(.L_39 - .L_38)


	//   ....[0]....
.L_38:
        /*0044*/ 	.word	0x00000cc0


	//   ....[1]....
        /*0048*/ 	.word	0x00000d60


	//   ....[2]....
        /*004c*/ 	.word	0x00002560


	//   ....[3]....
        /*0050*/ 	.word	0x000048f0


	//   ....[4]....
        /*0054*/ 	.word	0x00004920


	//   ....[5]....
        /*0058*/ 	.word	0x00004940


	//   ....[6]....
        /*005c*/ 	.word	0x00005360


	//   ....[7]....
        /*0060*/ 	.word	0x00005410


	//----- nvinfo : EIATTR_COOP_GROUP_MASK_REGIDS
	.align		4
.L_39:
        /*0064*/ 	.byte	0x04, 0x29
        /*0066*/ 	.short	(.L_41 - .L_40)


	//   ....[0]....
.L_40:
        /*0068*/ 	.word	0xffffffff


	//   ....[1]....
        /*006c*/ 	.word	0xffffffff


	//   ....[2]....
        /*0070*/ 	.word	0xffffffff


	//   ....[3]....
        /*0074*/ 	.word	0xffffffff


	//   ....[4]....
        /*0078*/ 	.word	0xffffffff


	//   ....[5]....
        /*007c*/ 	.word	0xffffffff


	//   ....[6]....
        /*0080*/ 	.word	0xffffffff


	//   ....[7]....
        /*0084*/ 	.word	0xffffffff


	//   ....[8]....
        /*0088*/ 	.word	0xffffffff


	//   ....[9]....
        /*008c*/ 	.word	0xffffffff


	//   ....[10]....
        /*0090*/ 	.word	0xffffffff


	//   ....[11]....
        /*0094*/ 	.word	0xffffffff


	//   ....[12]....
        /*0098*/ 	.word	0xffffffff


	//   ....[13]....
        /*009c*/ 	.word	0xffffffff


	//----- nvinfo : EIATTR_COOP_GROUP_INSTR_OFFSETS
	.align		4
.L_41:
        /*00a0*/ 	.byte	0x04, 0x28
        /*00a2*/ 	.short	(.L_43 - .L_42)


	//   ....[0]....
.L_42:
        /*00a4*/ 	.word	0x000000e0


	//   ....[1]....
        /*00a8*/ 	.word	0x00000520


	//   ....[2]....
        /*00ac*/ 	.word	0x00000670


	//   ....[3]....
        /*00b0*/ 	.word	0x000007c0


	//   ....[4]....
        /*00b4*/ 	.word	0x000008b0


	//   ....[5]....
        /*00b8*/ 	.word	0x00000a10


	//   ....[6]....
        /*00bc*/ 	.word	0x00000ba0


	//   ....[7]....
        /*00c0*/ 	.word	0x00000de0


	//   ....[8]....
        /*00c4*/ 	.word	0x00002440


	//   ....[9]....
        /*00c8*/ 	.word	0x00003100


	//   ....[10]....
        /*00cc*/ 	.word	0x00003610


	//   ....[11]....
        /*00d0*/ 	.word	0x000038b0


	//   ....[12]....
        /*00d4*/ 	.word	0x000047e0


	//   ....[13]....
        /*00d8*/ 	.word	0x00004a00


	//----- nvinfo : EIATTR_VRC_CTA_INIT_COUNT
	.align		4
.L_43:
        /*00dc*/ 	.byte	0x02, 0x4a
        /*00de*/ 	.byte	0x80
	.zero		1


	//----- nvinfo : EIATTR_SYSCALL_OFFSETS
	.align		4
        /*00e0*/ 	.byte	0x04, 0x46
        /*00e2*/ 	.short	(.L_45 - .L_44)


	//   ....[0]....
.L_44:
        /*00e4*/ 	.word	0x00005f60


	//   ....[1]....
        /*00e8*/ 	.word	0x00006050


	//   ....[2]....
        /*00ec*/ 	.word	0x000067c0


	//----- nvinfo : EIATTR_MBARRIER_INSTR_OFFSETS
	.align		4
.L_45:
        /*00f0*/ 	.byte	0x04, 0x39
        /*00f2*/ 	.short	(.L_47 - .L_46)


	//   ....[0]....
.L_46:
        /*00f4*/ 	.word	0x00000620
        /*00f8*/ 	.word	0x000000ff
        /*00fc*/ 	.word	0x00000000
        /*0100*/ 	.short	0x0100
        /*0102*/ 	.byte	0x04
	.zero		1


	//   ....[1]....
        /*0104*/ 	.word	0x00000630
        /*0108*/ 	.word	0x000000ff
        /*010c*/ 	.word	0x00000010
        /*0110*/ 	.short	0x0100
        /*0112*/ 	.byte	0x04
	.zero		1


	//   ....[2]....
        /*0114*/ 	.word	0x00000640
        /*0118*/ 	.word	0x000000ff
        /*011c*/ 	.word	0x00000008
        /*0120*/ 	.short	0x0100
        /*0122*/ 	.byte	0x04
	.zero		1


	//   ....[3]....
        /*0124*/ 	.word	0x00000650
        /*0128*/ 	.word	0x000000ff
        /*012c*/ 	.word	0x00000018
        /*0130*/ 	.short	0x0100
        /*0132*/ 	.byte	0x04
	.zero		1


	//   ....[4]....
        /*0134*/ 	.word	0x00000770
        /*0138*/ 	.word	0x000000ff
        /*013c*/ 	.word	0x00000020
        /*0140*/ 	.short	0x0100
        /*0142*/ 	.byte	0x04
	.zero		1


	//   ....[5]....
        /*0144*/ 	.word	0x00000780
        /*0148*/ 	.word	0x000000ff
        /*014c*/ 	.word	0x00000030
        /*0150*/ 	.short	0x0100
        /*0152*/ 	.byte	0x04
	.zero		1


	//   ....[6]....
        /*0154*/ 	.word	0x00000790
        /*0158*/ 	.word	0x000000ff
        /*015c*/ 	.word	0x00000028
        /*0160*/ 	.short	0x0100
        /*0162*/ 	.byte	0x04
	.zero		1


	//   ....[7]....
        /*0164*/ 	.word	0x000007a0
        /*0168*/ 	.word	0x000000ff
        /*016c*/ 	.word	0x00000038
        /*0170*/ 	.short	0x0100
        /*0172*/ 	.byte	0x04
	.zero		1


	//   ....[8]....
        /*0174*/ 	.word	0x00000880
        /*0178*/ 	.word	0x000000ff
        /*017c*/ 	.word	0x00000040
        /*0180*/ 	.short	0x0100
        /*0182*/ 	.byte	0x06
	.zero		1


	//   ....[9]....
        /*0184*/ 	.word	0x00000890
        /*0188*/ 	.word	0x000000ff
        /*018c*/ 	.word	0x00000048
        /*0190*/ 	.short	0x0100
        /*0192*/ 	.byte	0x06
	.zero		1


	//   ....[10]....
        /*0194*/ 	.word	0x000009c0
        /*0198*/ 	.word	0x000000ff
        /*019c*/ 	.word	0x00000050
        /*01a0*/ 	.short	0x0100
        /*01a2*/ 	.byte	0x06
	.zero		1


	//   ....[11]....
        /*01a4*/ 	.word	0x000009d0
        /*01a8*/ 	.word	0x000000ff
        /*01ac*/ 	.word	0x00000060
        /*01b0*/ 	.short	0x0100
        /*01b2*/ 	.byte	0x06
	.zero		1


	//   ....[12]....
        /*01b4*/ 	.word	0x000009e0
        /*01b8*/ 	.word	0x000000ff
        /*01bc*/ 	.word	0x00000058
        /*01c0*/ 	.short	0x0100
        /*01c2*/ 	.byte	0x06
	.zero		1


	//   ....[13]....
        /*01c4*/ 	.word	0x000009f0
        /*01c8*/ 	.word	0x000000ff
        /*01cc*/ 	.word	0x00000068
        /*01d0*/ 	.short	0x0100
        /*01d2*/ 	.byte	0x06
	.zero		1


	//   ....[14]....
        /*01d4*/ 	.word	0x00000b10
        /*01d8*/ 	.word	0x000000ff
        /*01dc*/ 	.word	0x00000070
        /*01e0*/ 	.short	0x0100
        /*01e2*/ 	.byte	0x04
	.zero		1


	//   ....[15]....
        /*01e4*/ 	.word	0x00000b20
        /*01e8*/ 	.word	0x000000ff
        /*01ec*/ 	.word	0x00000090
        /*01f0*/ 	.short	0x0100
        /*01f2*/ 	.byte	0x04
	.zero		1


	//   ....[16]....
        /*01f4*/ 	.word	0x00000b30
        /*01f8*/ 	.word	0x000000ff
        /*01fc*/ 	.word	0x00000078
        /*0200*/ 	.short	0x0100
        /*0202*/ 	.byte	0x04
	.zero		1


	//   ....[17]....
        /*0204*/ 	.word	0x00000b40
        /*0208*/ 	.word	0x000000ff
        /*020c*/ 	.word	0x00000098
        /*0210*/ 	.short	0x0100
        /*0212*/ 	.byte	0x04
	.zero		1


	//   ....[18]....
        /*0214*/ 	.word	0x00000b50
        /*0218*/ 	.word	0x000000ff
        /*021c*/ 	.word	0x00000080
        /*0220*/ 	.short	0x0100
        /*0222*/ 	.byte	0x04
	.zero		1


	//   ....[19]....
        /*0224*/ 	.word	0x00000b60
        /*0228*/ 	.word	0x000000ff
        /*022c*/ 	.word	0x000000a0
        /*0230*/ 	.short	0x0100
        /*0232*/ 	.byte	0x04
	.zero		1


	//   ....[20]....
        /*0234*/ 	.word	0x00000b70
        /*0238*/ 	.word	0x000000ff
        /*023c*/ 	.word	0x00000088
        /*0240*/ 	.short	0x0100
        /*0242*/ 	.byte	0x04
	.zero		1


	//   ....[21]....
        /*0244*/ 	.word	0x00000b80
        /*0248*/ 	.word	0x000000ff
        /*024c*/ 	.word	0x000000a8
        /*0250*/ 	.short	0x0100
        /*0252*/ 	.byte	0x04
	.zero		1


	//   ....[22]....
        /*0254*/ 	.word	0x00000c70
        /*0258*/ 	.word	0x000000ff
        /*025c*/ 	.word	0x000000b0
        /*0260*/ 	.short	0x0100
        /*0262*/ 	.byte	0x04
	.zero		1


	//   ....[23]....
        /*0264*/ 	.word	0x00000c80
        /*0268*/ 	.word	0x000000ff
        /*026c*/ 	.word	0x000000c0
        /*0270*/ 	.short	0x0100
        /*0272*/ 	.byte	0x04
	.zero		1


	//   ....[24]....
        /*0274*/ 	.word	0x00000c90
        /*0278*/ 	.word	0x000000ff
        /*027c*/ 	.word	0x000000b8
        /*0280*/ 	.short	0x0100
        /*0282*/ 	.byte	0x04
	.zero		1


	//   ....[25]....
        /*0284*/ 	.word	0x00000ca0
        /*0288*/ 	.word	0x000000ff
        /*028c*/ 	.word	0x000000c8
        /*0290*/ 	.short	0x0100
        /*0292*/ 	.byte	0x04
	.zero		1


	//   ....[26]....
        /*0294*/ 	.word	0x00000d90
        /*0298*/ 	.word	0x000000ff
        /*029c*/ 	.word	0x000000d0
        /*02a0*/ 	.short	0x0100
        /*02a2*/ 	.byte	0x06
	.zero		1


	//   ....[27]....
        /*02a4*/ 	.word	0x000017a0
        /*02a8*/ 	.word	0x00000002
        /*02ac*/ 	.word	0x000000c0
        /*02b0*/ 	.short	0x010a
        /*02b2*/ 	.byte	0xff
	.zero		1


	//   ....[28]....
        /*02b4*/ 	.word	0x000017d0
        /*02b8*/ 	.word	0x00000002
        /*02bc*/ 	.word	0x000000b0
        /*02c0*/ 	.short	0x0101
        /*02c2*/ 	.byte	0xff
	.zero		1


	//   ....[29]....
        /*02c4*/ 	.word	0x000018b0
        /*02c8*/ 	.word	0x000000ff
        /*02cc*/ 	.word	0x00000010
        /*02d0*/ 	.short	0x010a
        /*02d2*/ 	.byte	0x04
	.zero		1


	//   ....[30]....
        /*02d4*/ 	.word	0x000019a0
        /*02d8*/ 	.word	0x000000ff
        /*02dc*/ 	.word	0x00000010
        /*02e0*/ 	.short	0x010a
        /*02e2*/ 	.byte	0x07
	.zero		1


	//   ....[31]....
        /*02e4*/ 	.word	0x00001b00
        /*02e8*/ 	.word	0x000000ff
        /*02ec*/ 	.word	0x00000010
        /*02f0*/ 	.short	0x010a
        /*02f2*/ 	.byte	0x04
	.zero		1


	//   ....[32]....
        /*02f4*/ 	.word	0x00001eb0
        /*02f8*/ 	.word	0x000000ff
        /*02fc*/ 	.word	0x00000048
        /*0300*/ 	.short	0x0101
        /*0302*/ 	.byte	0x15
	.zero		1


	//   ....[33]....
        /*0304*/ 	.word	0x00001ed0
        /*0308*/ 	.word	0x000000ff
        /*030c*/ 	.word	0x00000010
        /*0310*/ 	.short	0x010a
        /*0312*/ 	.byte	0x04
	.zero		1


	//   ....[34]....
        /*0314*/ 	.word	0x00001f50
        /*0318*/ 	.word	0x000000ff
        /*031c*/ 	.word	0x00000010
        /*0320*/ 	.short	0x010a
        /*0322*/ 	.byte	0x07
	.zero		1


	//   ....[35]....
        /*0324*/ 	.word	0x00002090
        /*0328*/ 	.word	0x000000ff
        /*032c*/ 	.word	0x00000010
        /*0330*/ 	.short	0x010a
        /*0332*/ 	.byte	0x04
	.zero		1


	//   ....[36]....
        /*0334*/ 	.word	0x00002470
        /*0338*/ 	.word	0x00000002
        /*033c*/ 	.word	0x00000050
        /*0340*/ 	.short	0x010a
        /*0342*/ 	.byte	0xff
	.zero		1


	//   ....[37]....
        /*0344*/ 	.word	0x00002530
        /*0348*/ 	.word	0x00000002
        /*034c*/ 	.word	0x00000000
        /*0350*/ 	.short	0x0101
        /*0352*/ 	.byte	0xff
	.zero		1


	//   ....[38]....
        /*0354*/ 	.word	0x00002a90
        /*0358*/ 	.word	0x000000ff
        /*035c*/ 	.word	0x00000000
        /*0360*/ 	.short	0x010a
        /*0362*/ 	.byte	0x04
	.zero		1


	//   ....[39]....
        /*0364*/ 	.word	0x00002b30
        /*0368*/ 	.word	0x00000000
        /*036c*/ 	.word	0x00000000
        /*0370*/ 	.short	0x010a
        /*0372*/ 	.byte	0xff
	.zero		1


	//   ....[40]....
        /*0374*/ 	.word	0x00002c60
        /*0378*/ 	.word	0x00000000
        /*037c*/ 	.word	0x000000b0
        /*0380*/ 	.short	0x010a
        /*0382*/ 	.byte	0xff
	.zero		1


	//   ....[41]....
        /*0384*/ 	.word	0x00002cd0
        /*0388*/ 	.word	0x00000000
        /*038c*/ 	.word	0x00000000
        /*0390*/ 	.short	0x0101
        /*0392*/ 	.byte	0xff
	.zero		1


	//   ....[42]....
        /*0394*/ 	.word	0x00002cf0
        /*0398*/ 	.word	0x000000ff
        /*039c*/ 	.word	0x00000060
        /*03a0*/ 	.short	0x010a
        /*03a2*/ 	.byte	0x04
	.zero		1


	//   ....[43]....
        /*03a4*/ 	.word	0x00002e10
        /*03a8*/ 	.word	0x00000000
        /*03ac*/ 	.word	0x00000050
        /*03b0*/ 	.short	0x010a
        /*03b2*/ 	.byte	0xff
	.zero		1


	//   ....[44]....
        /*03b4*/ 	.word	0x00002f10
        /*03b8*/ 	.word	0x00000000
        /*03bc*/ 	.word	0x00000000
        /*03c0*/ 	.short	0x0101
        /*03c2*/ 	.byte	0xff
	.zero		1


	//   ....[45]....
        /*03c4*/ 	.word	0x00002fa0
        /*03c8*/ 	.word	0x000000ff
        /*03cc*/ 	.word	0x00000060
        /*03d0*/ 	.short	0x0106
        /*03d2*/ 	.byte	0x04
	.zero		1


	//   ....[46]....
        /*03d4*/ 	.word	0x00002fc0
        /*03d8*/ 	.word	0x000000ff
        /*03dc*/ 	.word	0x00000060
        /*03e0*/ 	.short	0x010a
        /*03e2*/ 	.byte	0x04
	.zero		1


	//   ....[47]....
        /*03e4*/ 	.word	0x00003050
        /*03e8*/ 	.word	0x000000ff
        /*03ec*/ 	.word	0x00000060
        /*03f0*/ 	.short	0x0106
        /*03f2*/ 	.byte	0x07
	.zero		1


	//   ....[48]....
        /*03f4*/ 	.word	0x00003090
        /*03f8*/ 	.word	0x00000000
        /*03fc*/ 	.word	0x00000060
        /*0400*/ 	.short	0x010a
        /*0402*/ 	.byte	0xff
	.zero		1


	//   ....[49]....
        /*0404*/ 	.word	0x000032f0
        /*0408*/ 	.word	0x000000ff
        /*040c*/ 	.word	0x00000008
        /*0410*/ 	.short	0x010a
        /*0412*/ 	.byte	0x05
	.zero		1


	//   ....[50]....
        /*0414*/ 	.word	0x00003310
        /*0418*/ 	.word	0x000000ff
        /*041c*/ 	.word	0x00000008
        /*0420*/ 	.short	0x010a
        /*0422*/ 	.byte	0x05
	.zero		1


	//   ....[51]....
        /*0424*/ 	.word	0x000034b0
        /*0428*/ 	.word	0x000000ff
        /*042c*/ 	.word	0x00000008
        /*0430*/ 	.short	0x010a
        /*0432*/ 	.byte	0x05
	.zero		1


	//   ....[52]....
        /*0434*/ 	.word	0x000034d0
        /*0438*/ 	.word	0x000000ff
        /*043c*/ 	.word	0x00000008
        /*0440*/ 	.short	0x010a
        /*0442*/ 	.byte	0x05
	.zero		1


	//   ....[53]....
        /*0444*/ 	.word	0x000035a0
        /*0448*/ 	.word	0x000000ff
        /*044c*/ 	.word	0x00000000
        /*0450*/ 	.short	0x0101
        /*0452*/ 	.byte	0x04
	.zero		1


	//   ....[54]....
        /*0454*/ 	.word	0x00003960
        /*0458*/ 	.word	0x00000000
        /*045c*/ 	.word	0x00000050
        /*0460*/ 	.short	0x010a
        /*0462*/ 	.byte	0xff
	.zero		1


	//   ....[55]....
        /*0464*/ 	.word	0x00003a20
        /*0468*/ 	.word	0x00000000
        /*046c*/ 	.word	0x00000000
        /*0470*/ 	.short	0x0101
        /*0472*/ 	.byte	0xff
	.zero		1


	//   ....[56]....
        /*0474*/ 	.word	0x00003b10
        /*0478*/ 	.word	0x000000ff
        /*047c*/ 	.word	0x00000000
        /*0480*/ 	.short	0x010a
        /*0482*/ 	.byte	0x04
	.zero		1


	//   ....[57]....
        /*0484*/ 	.word	0x00003b20
        /*0488*/ 	.word	0x000000ff
        /*048c*/ 	.word	0x00000090
        /*0490*/ 	.short	0x010a
        /*0492*/ 	.byte	0x07
	.zero		1


	//   ....[58]....
        /*0494*/ 	.word	0x00003be0
        /*0498*/ 	.word	0x000000ff
        /*049c*/ 	.word	0x00000000
        /*04a0*/ 	.short	0x010a
        /*04a2*/ 	.byte	0x05
	.zero		1


	//   ....[59]....
        /*04a4*/ 	.word	0x00003d30
        /*04a8*/ 	.word	0x000000ff
        /*04ac*/ 	.word	0x00000000
        /*04b0*/ 	.short	0x010a
        /*04b2*/ 	.byte	0x07
	.zero		1


	//   ....[60]....
        /*04b4*/ 	.word	0x000044a0
        /*04b8*/ 	.word	0x000000ff
        /*04bc*/ 	.word	0x00000000
        /*04c0*/ 	.short	0x010a
        /*04c2*/ 	.byte	0x04
	.zero		1


	//   ....[61]....
        /*04c4*/ 	.word	0x00004540
        /*04c8*/ 	.word	0x000000ff
        /*04cc*/ 	.word	0x00000000
        /*04d0*/ 	.short	0x010a
        /*04d2*/ 	.byte	0x05
	.zero		1


	//   ....[62]....
        /*04d4*/ 	.word	0x000045d0
        /*04d8*/ 	.word	0x000000ff
        /*04dc*/ 	.word	0x00000000
        /*04e0*/ 	.short	0x010a
        /*04e2*/ 	.byte	0x05
	.zero		1


	//   ....[63]....
        /*04e4*/ 	.word	0x00004670
        /*04e8*/ 	.word	0x00000000
        /*04ec*/ 	.word	0x00000000
        /*04f0*/ 	.short	0x010a
        /*04f2*/ 	.byte	0xff
	.zero		1


	//   ....[64]....
        /*04f4*/ 	.word	0x000046b0
        /*04f8*/ 	.word	0x00000000
        /*04fc*/ 	.word	0x00000000
        /*0500*/ 	.short	0x010a
        /*0502*/ 	.byte	0xff
	.zero		1


	//   ....[65]....
        /*0504*/ 	.word	0x00004730
        /*0508*/ 	.word	0x000000ff
        /*050c*/ 	.word	0x00000000
        /*0510*/ 	.short	0x0101
        /*0512*/ 	.byte	0x04
	.zero		1


	//   ....[66]....
        /*0514*/ 	.word	0x00004770
        /*0518*/ 	.word	0x000000ff
        /*051c*/ 	.word	0x000000d0
        /*0520*/ 	.short	0x010a
        /*0522*/ 	.byte	0x3e
	.zero		1


	//   ....[67]....
        /*0524*/ 	.word	0x000047d0
        /*0528*/ 	.word	0x000000ff
        /*052c*/ 	.word	0x00000000
        /*0530*/ 	.short	0x0101
        /*0532*/ 	.byte	0x04
	.zero		1


	//   ....[68]....
        /*0534*/ 	.word	0x00004bf0
        /*0538*/ 	.word	0x00000000
        /*053c*/ 	.word	0x00000050
        /*0540*/ 	.short	0x010a
        /*0542*/ 	.byte	0xff
	.zero		1


	//   ....[69]....
        /*0544*/ 	.word	0x00004cd0
        /*0548*/ 	.word	0x00000000
        /*054c*/ 	.word	0x00000000
        /*0550*/ 	.short	0x0101
        /*0552*/ 	.byte	0xff
	.zero		1


	//   ....[70]....
        /*0554*/ 	.word	0x00004ff0
        /*0558*/ 	.word	0x000000ff
        /*055c*/ 	.word	0x00000048
        /*0560*/ 	.short	0x010a
        /*0562*/ 	.byte	0x07
	.zero		1


	//   ....[71]....
        /*0564*/ 	.word	0x000051d0
        /*0568*/ 	.word	0x000000ff
        /*056c*/ 	.word	0x00000030
        /*0570*/ 	.short	0x010a
        /*0572*/ 	.byte	0x05
	.zero		1


	//   ....[72]....
        /*0574*/ 	.word	0x000054d0
        /*0578*/ 	.word	0x000000ff
        /*057c*/ 	.word	0x00000020
        /*0580*/ 	.short	0x010b
        /*0582*/ 	.byte	0x05
	.zero		1


	//   ....[73]....
        /*0584*/ 	.word	0x000054e0
        /*0588*/ 	.word	0x000000ff
        /*058c*/ 	.word	0x00000000
        /*0590*/ 	.short	0x0101
        /*0592*/ 	.byte	0x04
	.zero		1


	//   ....[74]....
        /*0594*/ 	.word	0x00005590
        /*0598*/ 	.word	0x000000ff
        /*059c*/ 	.word	0x00000000
        /*05a0*/ 	.short	0x010a
        /*05a2*/ 	.byte	0x04
	.zero		1


	//   ....[75]....
        /*05a4*/ 	.word	0x00005630
        /*05a8*/ 	.word	0x00000000
        /*05ac*/ 	.word	0x00000000
        /*05b0*/ 	.short	0x010a
        /*05b2*/ 	.byte	0xff
	.zero		1


	//   ....[76]....
        /*05b4*/ 	.word	0x00005970
        /*05b8*/ 	.word	0x00000000
        /*05bc*/ 	.word	0x00000050
        /*05c0*/ 	.short	0x010a
        /*05c2*/ 	.byte	0xff
	.zero		1


	//   ....[77]....
        /*05c4*/ 	.word	0x00005a80
        /*05c8*/ 	.word	0x00000000
        /*05cc*/ 	.word	0x00000000
        /*05d0*/ 	.short	0x0101
        /*05d2*/ 	.byte	0xff
	.zero		1


	//   ....[78]....
        /*05d4*/ 	.word	0x00006430
        /*05d8*/ 	.word	0x00000003
        /*05dc*/ 	.word	0x00000020
        /*05e0*/ 	.short	0x010a
        /*05e2*/ 	.byte	0xff
	.zero		1


	//   ....[79]....
        /*05e4*/ 	.word	0x00006440
        /*05e8*/ 	.word	0x0000007a
        /*05ec*/ 	.word	0x00000070
        /*05f0*/ 	.short	0x010a
        /*05f2*/ 	.byte	0xff
	.zero		1


	//   ....[80]....
        /*05f4*/ 	.word	0x000065e0
        /*05f8*/ 	.word	0x00000003
        /*05fc*/ 	.word	0x00000020
        /*0600*/ 	.short	0x010a
        /*0602*/ 	.byte	0xff
	.zero		1


	//   ....[81]....
        /*0604*/ 	.word	0x000066a0
        /*0608*/ 	.word	0x0000007a
        /*060c*/ 	.word	0x00000070
        /*0610*/ 	.short	0x010a
        /*0612*/ 	.byte	0xff
	.zero		1


	//   ....[82]....
        /*0614*/ 	.word	0x00006970
        /*0618*/ 	.word	0x0000007a
        /*061c*/ 	.word	0x00000000
        /*0620*/ 	.short	0x0101
        /*0622*/ 	.byte	0xff
	.zero		1


	//   ....[83]....
        /*0624*/ 	.word	0x000071f0
        /*0628*/ 	.word	0x00000000
        /*062c*/ 	.word	0x00000000
        /*0630*/ 	.short	0x0101
        /*0632*/ 	.byte	0xff
	.zero		1


	//   ....[84]....
        /*0634*/ 	.word	0x00007490
        /*0638*/ 	.word	0x00000002
        /*063c*/ 	.word	0x000000c0
        /*0640*/ 	.short	0x010a
        /*0642*/ 	.byte	0xff
	.zero		1


	//   ....[85]....
        /*0644*/ 	.word	0x000074f0
        /*0648*/ 	.word	0x00000002
        /*064c*/ 	.word	0x00000010
        /*0650*/ 	.short	0x010a
        /*0652*/ 	.byte	0xff
	.zero		1


	//   ....[86]....
        /*0654*/ 	.word	0x00007550
        /*0658*/ 	.word	0x00000002
        /*065c*/ 	.word	0x00000010
        /*0660*/ 	.short	0x010a
        /*0662*/ 	.byte	0xff
	.zero		1


	//   ....[87]....
        /*0664*/ 	.word	0x000075a0
        /*0668*/ 	.word	0x00000002
        /*066c*/ 	.word	0x00000050
        /*0670*/ 	.short	0x010a
        /*0672*/ 	.byte	0xff
	.zero		1


	//   ....[88]....
        /*0674*/ 	.word	0x00007600
        /*0678*/ 	.word	0x00000000
        /*067c*/ 	.word	0x00000000
        /*0680*/ 	.short	0x010a
        /*0682*/ 	.byte	0xff
	.zero		1


	//   ....[89]....
        /*0684*/ 	.word	0x00007650
        /*0688*/ 	.word	0x00000000
        /*068c*/ 	.word	0x000000b0
        /*0690*/ 	.short	0x010a
        /*0692*/ 	.byte	0xff
	.zero		1


	//   ....[90]....
        /*0694*/ 	.word	0x000076b0
        /*0698*/ 	.word	0x00000000
        /*069c*/ 	.word	0x00000060
        /*06a0*/ 	.short	0x010a
        /*06a2*/ 	.byte	0xff
	.zero		1


	//   ....[91]....
        /*06a4*/ 	.word	0x00007700
        /*06a8*/ 	.word	0x00000000
        /*06ac*/ 	.word	0x00000050
        /*06b0*/ 	.short	0x010a
        /*06b2*/ 	.byte	0xff
	.zero		1


	//   ....[92]....
        /*06b4*/ 	.word	0x00007760
        /*06b8*/ 	.word	0x00000000
        /*06bc*/ 	.word	0x00000060
        /*06c0*/ 	.short	0x010a
        /*06c2*/ 	.byte	0xff
	.zero		1


	//   ....[93]....
        /*06c4*/ 	.word	0x000077c0
        /*06c8*/ 	.word	0x00000004
        /*06cc*/ 	.word	0x00000008
        /*06d0*/ 	.short	0x010a
        /*06d2*/ 	.byte	0xff
	.zero		1


	//   ....[94]....
        /*06d4*/ 	.word	0x000078a0
        /*06d8*/ 	.word	0x00000002
        /*06dc*/ 	.word	0x00000008
        /*06e0*/ 	.short	0x010a
        /*06e2*/ 	.byte	0xff
	.zero		1


	//   ....[95]....
        /*06e4*/ 	.word	0x000078f0
        /*06e8*/ 	.word	0x00000000
        /*06ec*/ 	.word	0x00000050
        /*06f0*/ 	.short	0x010a
        /*06f2*/ 	.byte	0xff
	.zero		1


	//   ....[96]....
        /*06f4*/ 	.word	0x00007960
        /*06f8*/ 	.word	0x00000000
        /*06fc*/ 	.word	0x00000090
        /*0700*/ 	.short	0x010a
        /*0702*/ 	.byte	0xff
	.zero		1


	//   ....[97]....
        /*0704*/ 	.word	0x000079c0
        /*0708*/ 	.word	0x00000000
        /*070c*/ 	.word	0x00000000
        /*0710*/ 	.short	0x010a
        /*0712*/ 	.byte	0xff
	.zero		1


	//   ....[98]....
        /*0714*/ 	.word	0x00007a20
        /*0718*/ 	.word	0x00000000
        /*071c*/ 	.word	0x00000000
        /*0720*/ 	.short	0x010a
        /*0722*/ 	.byte	0xff
	.zero		1


	//   ....[99]....
        /*0724*/ 	.word	0x00007a80
        /*0728*/ 	.word	0x00000000
        /*072c*/ 	.word	0x00000000
        /*0730*/ 	.short	0x010a
        /*0732*/ 	.byte	0xff
	.zero		1


	//   ....[100]....
        /*0734*/ 	.word	0x00007ae0
        /*0738*/ 	.word	0x00000000
        /*073c*/ 	.word	0x00000000
        /*0740*/ 	.short	0x010a
        /*0742*/ 	.byte	0xff
	.zero		1


	//   ....[101]....
        /*0744*/ 	.word	0x00007b40
        /*0748*/ 	.word	0x00000000
        /*074c*/ 	.word	0x000000d0
        /*0750*/ 	.short	0x010a
        /*0752*/ 	.byte	0xff
	.zero		1


	//   ....[102]....
        /*0754*/ 	.word	0x00007b90
        /*0758*/ 	.word	0x00000000
        /*075c*/ 	.word	0x00000050
        /*0760*/ 	.short	0x010a
        /*0762*/ 	.byte	0xff
	.zero		1


	//   ....[103]....
        /*0764*/ 	.word	0x00007bf0
        /*0768*/ 	.word	0x00000000
        /*076c*/ 	.word	0x00000048
        /*0770*/ 	.short	0x010a
        /*0772*/ 	.byte	0xff
	.zero		1


	//   ....[104]....
        /*0774*/ 	.word	0x00007c50
        /*0778*/ 	.word	0x00000000
        /*077c*/ 	.word	0x00000030
        /*0780*/ 	.short	0x010a
        /*0782*/ 	.byte	0xff
	.zero		1


	//   ....[105]....
        /*0784*/ 	.word	0x00007cb0
        /*0788*/ 	.word	0x00000000
        /*078c*/ 	.word	0x00000000
        /*0790*/ 	.short	0x010a
        /*0792*/ 	.byte	0xff
	.zero		1


	//   ....[106]....
        /*0794*/ 	.word	0x00007d00
        /*0798*/ 	.word	0x00000000
        /*079c*/ 	.word	0x00000050
        /*07a0*/ 	.short	0x010a
        /*07a2*/ 	.byte	0xff
	.zero		1


	//   ....[107]....
        /*07a4*/ 	.word	0x00007d50
        /*07a8*/ 	.word	0x00000003
        /*07ac*/ 	.word	0x00000020
        /*07b0*/ 	.short	0x010a
        /*07b2*/ 	.byte	0xff
	.zero		1


	//   ....[108]....
        /*07b4*/ 	.word	0x00007da0
        /*07b8*/ 	.word	0x0000007a
        /*07bc*/ 	.word	0x00000070
        /*07c0*/ 	.short	0x010a
        /*07c2*/ 	.byte	0xff
	.zero		1


	//----- nvinfo : EIATTR_NUM_MBARRIERS
	.align		4
.L_47:
        /*07c4*/ 	.byte	0x03, 0x38
        /*07c6*/ 	.short	0x001b


	//----- nvinfo : EIATTR_EXIT_INSTR_OFFSETS
	.align		4
        /*07c8*/ 	.byte	0x04, 0x1c
        /*07ca*/ 	.short	(.L_49 - .L_48)


	//   ....[0]....
.L_48:
        /*07cc*/ 	.word	0x00002b60


	//   ....[1]....
        /*07d0*/ 	.word	0x00003060


	//   ....[2]....
        /*07d4*/ 	.word	0x000030c0


	//   ....[3]....
        /*07d8*/ 	.word	0x00004a10


	//   ....[4]....
        /*07dc*/ 	.word	0x00005660


	//   ....[5]....
        /*07e0*/ 	.word	0x000056a0


	//   ....[6]....
        /*07e4*/ 	.word	0x000073a0


	//   ....[7]....
        /*07e8*/ 	.word	0x00007420


	//   ....[8]....
        /*07ec*/ 	.word	0x00007450


	//   ....[9]....
        /*07f0*/ 	.word	0x00007480


	//----- nvinfo : EIATTR_MAX_THREADS
	.align		4
.L_49:
        /*07f4*/ 	.byte	0x04, 0x05
        /*07f6*/ 	.short	(.L_51 - .L_50)
.L_50:
        /*07f8*/ 	.word	0x00000100
        /*07fc*/ 	.word	0x00000001
        /*0800*/ 	.word	0x00000001


	//----- nvinfo : EIATTR_CRS_STACK_SIZE
	.align		4
.L_51:
        /*0804*/ 	.byte	0x04, 0x1e
        /*0806*/ 	.short	(.L_53 - .L_52)
.L_52:
        /*0808*/ 	.word	0x00000000


	//----- nvinfo : EIATTR_CBANK_PARAM_SIZE
	.align		4
.L_53:
        /*080c*/ 	.byte	0x03, 0x19
        /*080e*/ 	.short	0x0800


	//----- nvinfo : EIATTR_PARAM_CBANK
	.align		4
        /*0810*/ 	.byte	0x04, 0x0a
        /*0812*/ 	.short	(.L_55 - .L_54)
	.align		4
.L_54:
        /*0814*/ 	.word	index@(.nv.constant0._ZN7cutlass13device_kernelINS_4gemm6kernel13GemmUniversalIN4cute5tupleIJiiiiEEENS1_10collective13CollectiveMmaINS1_35MainloopSm100TmaUmmaWarpSpecializedILi2ELi2ELi4ENS5_IJNS4_1CILi2EEENSA_ILi1EEESC_EEEEENS5_IJNSA_ILi256EEENSA_ILi32EEESF_EEENS_10bfloat16_tENS5_IJlSC_lEEESI_SJ_NS4_8TiledMMAINS4_8MMA_AtomIJNS4_26SM100_MMA_F16BF16_2x1SM_SSISI_SI_fLi256ELi32ELNS4_4UMMA5MajorE0ELSO_0ELNSN_7ScaleInE0ELSP_0EEEEEENS4_6LayoutINS5_IJSC_SC_SC_EEENS5_IJNSA_ILi0EEESU_SU_EEEEENS5_IJNS4_10UnderscoreESX_SX_EEEEENS4_18SM100_TMA_2SM_LOADENS4_14ComposedLayoutINS4_7SwizzleILi3ELi4ELi3EEENS4_18smem_ptr_flag_bitsILi16EEENSS_INS5_IJNSA_ILi8EEENSA_ILi64EEEEEENS5_IJS17_SC_EEEEEEEvNS4_8identityES10_S1B_vS1C_EENS_8epilogue10collective18CollectiveEpilogueINS1E_23Sm100TmaWarpSpecializedILi2ELi1ELi32ELb1ELb0EEEJNS5_IJNSA_ILi128EEESG_SF_EEENS5_IJNSS_IS1J_SC_EENSS_ISG_SC_EEEEESI_SJ_SI_SJ_NS1E_6fusion15FusionCallbacksIS1I_NS1O_17LinearCombinationISI_fSI_fLNS_15FloatRoundStyleE2EEES1K_S1N_JEEENS4_5SM1004TMEM4LOAD26SM100_TMEM_LOAD_32dp32b32xENS4_13SM90_TMA_LOADENS11_INS12_ILi2ELi4ELi3EEES15_NSS_INS5_IJS16_SG_EEENS5_IJSG_SC_EEEEEEENS4_39AutoVectorizingCopyWithAssumedAlignmentILi128EEENS4_14SM90_TMA_STOREES23_S25_S25_EEEvvEEEEvNT_6ParamsE)
        /*0818*/ 	.short	0x0380
        /*081a*/ 	.short	0x0800


	//----- nvinfo : EIATTR_SW_WAR
	.align		4
.L_55:
        /*081c*/ 	.byte	0x04, 0x36
        /*081e*/ 	.short	(.L_57 - .L_56)
.L_56:
        /*0820*/ 	.word	0x00000008
.L_57:


//--------------------- .nv.callgraph             --------------------------
	.section	.nv.callgraph,"",@"SHT_CUDA_CALLGRAPH"
	.align	4
	.sectionentsize	8
	.align		4
        /*0000*/ 	.word	0x00000000
	.align		4
        /*0004*/ 	.word	0xffffffff
	.align		4
        /*0008*/ 	.word	index@(_ZN7cutlass13device_kernelINS_4gemm6kernel13GemmUniversalIN4cute5tupleIJiiiiEEENS1_10collective13CollectiveMmaINS1_35MainloopSm100TmaUmmaWarpSpecializedILi2ELi2ELi4ENS5_IJNS4_1CILi2EEENSA_ILi1EEESC_EEEEENS5_IJNSA_ILi256EEENSA_ILi32EEESF_EEENS_10bfloat16_tENS5_IJlSC_lEEESI_SJ_NS4_8TiledMMAINS4_8MMA_AtomIJNS4_26SM100_MMA_F16BF16_2x1SM_SSISI_SI_fLi256ELi32ELNS4_4UMMA5MajorE0ELSO_0ELNSN_7ScaleInE0ELSP_0EEEEEENS4_6LayoutINS5_IJSC_SC_SC_EEENS5_IJNSA_ILi0EEESU_SU_EEEEENS5_IJNS4_10UnderscoreESX_SX_EEEEENS4_18SM100_TMA_2SM_LOADENS4_14ComposedLayoutINS4_7SwizzleILi3ELi4ELi3EEENS4_18smem_ptr_flag_bitsILi16EEENSS_INS5_IJNSA_ILi8EEENSA_ILi64EEEEEENS5_IJS17_SC_EEEEEEEvNS4_8identityES10_S1B_vS1C_EENS_8epilogue10collective18CollectiveEpilogueINS1E_23Sm100TmaWarpSpecializedILi2ELi1ELi32ELb1ELb0EEEJNS5_IJNSA_ILi128EEESG_SF_EEENS5_IJNSS_IS1J_SC_EENSS_ISG_SC_EEEEESI_SJ_SI_SJ_NS1E_6fusion15FusionCallbacksIS1I_NS1O_17LinearCombinationISI_fSI_fLNS_15FloatRoundStyleE2EEES1K_S1N_JEEENS4_5SM1004TMEM4LOAD26SM100_TMEM_LOAD_32dp32b32xENS4_13SM90_TMA_LOADENS11_INS12_ILi2ELi4ELi3EEES15_NSS_INS5_IJS16_SG_EEENS5_IJSG_SC_EEEEEEENS4_39AutoVectorizingCopyWithAssumedAlignmentILi128EEENS4_14SM90_TMA_STOREES23_S25_S25_EEEvvEEEEvNT_6ParamsE)
	.align		4
        /*000c*/ 	.word	index@(__assertfail)
	.align		4
        /*0010*/ 	.word	0x00000000
	.align		4
        /*0014*/ 	.word	0xfffffffe
	.align		4
        /*0018*/ 	.word	0x00000000
	.align		4
        /*001c*/ 	.word	0xfffffffd
	.align		4
        /*0020*/ 	.word	0x00000000
	.align		4
        /*0024*/ 	.word	0xfffffffc


//--------------------- .nv.constant4             --------------------------
	.section	.nv.constant4,"a",@progbits
	.align	8
	.align		8
.nv.constant4:
        /*0000*/ 	.dword	__assertfail
	.align		8
        /*0008*/ 	.dword	__unnamed_1
	.align		8
        /*0010*/ 	.dword	__unnamed_2
	.align		8
        /*0018*/ 	.dword	_ZN40_INTERNAL_9ca6c26e_4_k_cu_f563b5f2_133704cuda3std3__45__cpo5beginE
	.align		8
        /*0020*/ 	.dword	_ZN40_INTERNAL_9ca6c26e_4_k_cu_f563b5f2_133704cuda3std3__45__cpo3endE
	.align		8
        /*0028*/ 	.dword	_ZN40_INTERNAL_9ca6c26e_4_k_cu_f563b5f2_133704cuda3std3__45__cpo6cbeginE
	.align		8
        /*0030*/ 	.dword	_ZN40_INTERNAL_9ca6c26e_4_k_cu_f563b5f2_133704cuda3std3__45__cpo4cendE
	.align		8
        /*0038*/ 	.dword	_ZN40_INTERNAL_9ca6c26e_4_k_cu_f563b5f2_133704cuda3std3__442_GLOBAL__N__9ca6c26e_4_k_cu_f563b5f2_133706ignoreE
	.align		8
        /*0040*/ 	.dword	_ZN40_INTERNAL_9ca6c26e_4_k_cu_f563b5f2_133704cuda3std3__419piecewise_constructE
	.align		8
        /*0048*/ 	.dword	_ZN40_INTERNAL_9ca6c26e_4_k_cu_f563b5f2_133704cuda3std3__48in_placeE
	.align		8
        /*0050*/ 	.dword	_ZN40_INTERNAL_9ca6c26e_4_k_cu_f563b5f2_133704cuda3std6ranges3__45__cpo4swapE
	.align		8
        /*0058*/ 	.dword	_ZN40_INTERNAL_9ca6c26e_4_k_cu_f563b5f2_133704cuda3std6ranges3__45__cpo9iter_moveE
	.align		8
        /*0060*/ 	.dword	_ZN40_INTERNAL_9ca6c26e_4_k_cu_f563b5f2_133704cute7productE
	.align		8
        /*0068*/ 	.dword	_ZN40_INTERNAL_9ca6c26e_4_k_cu_f563b5f2_133704cute1_E
	.align		8
        /*0070*/ 	.dword	$str$25
	.align		8
        /*0078*/ 	.dword	$str$26
	.align		8
        /*0080*/ 	.dword	$str$27
	.align		8
        /*0088*/ 	.dword	$str$28


//--------------------- .text._ZN7cutlass13device_kernelINS_4gemm6kernel13GemmUniversalIN4cute5tupleIJiiiiEEENS1_10collective13CollectiveMmaINS1_35MainloopSm100TmaUmmaWarpSpecializedILi2ELi2ELi4ENS5_IJNS4_1CILi2EEENSA_ILi1EEESC_EEEEENS5_IJNSA_ILi256EEENSA_ILi32EEESF_EEENS_10bfloat16_tENS5_IJlSC_lEEESI_SJ_NS4_8TiledMMAINS4_8MMA_AtomIJNS4_26SM100_MMA_F16BF16_2x1SM_SSISI_SI_fLi256ELi32ELNS4_4UMMA5MajorE0ELSO_0ELNSN_7ScaleInE0ELSP_0EEEEEENS4_6LayoutINS5_IJSC_SC_SC_EEENS5_IJNSA_ILi0EEESU_SU_EEEEENS5_IJNS4_10UnderscoreESX_SX_EEEEENS4_18SM100_TMA_2SM_LOADENS4_14ComposedLayoutINS4_7SwizzleILi3ELi4ELi3EEENS4_18smem_ptr_flag_bitsILi16EEENSS_INS5_IJNSA_ILi8EEENSA_ILi64EEEEEENS5_IJS17_SC_EEEEEEEvNS4_8identityES10_S1B_vS1C_EENS_8epilogue10collective18CollectiveEpilogueINS1E_23Sm100TmaWarpSpecializedILi2ELi1ELi32ELb1ELb0EEEJNS5_IJNSA_ILi128EEESG_SF_EEENS5_IJNSS_IS1J_SC_EENSS_ISG_SC_EEEEESI_SJ_SI_SJ_NS1E_6fusion15FusionCallbacksIS1I_NS1O_17LinearCombinationISI_fSI_fLNS_15FloatRoundStyleE2EEES1K_S1N_JEEENS4_5SM1004TMEM4LOAD26SM100_TMEM_LOAD_32dp32b32xENS4_13SM90_TMA_LOADENS11_INS12_ILi2ELi4ELi3EEES15_NSS_INS5_IJS16_SG_EEENS5_IJSG_SC_EEEEEEENS4_39AutoVectorizingCopyWithAssumedAlignmentILi128EEENS4_14SM90_TMA_STOREES23_S25_S25_EEEvvEEEEvNT_6ParamsE --------------------------
	.section	.text._ZN7cutlass13device_kernelINS_4gemm6kernel13GemmUniversalIN4cute5tupleIJiiiiEEENS1_10collective13CollectiveMmaINS1_35MainloopSm100TmaUmmaWarpSpecializedILi2ELi2ELi4ENS5_IJNS4_1CILi2EEENSA_ILi1EEESC_EEEEENS5_IJNSA_ILi256EEENSA_ILi32EEESF_EEENS_10bfloat16_tENS5_IJlSC_lEEESI_SJ_NS4_8TiledMMAINS4_8MMA_AtomIJNS4_26SM100_MMA_F16BF16_2x1SM_SSISI_SI_fLi256ELi32ELNS4_4UMMA5MajorE0ELSO_0ELNSN_7ScaleInE0ELSP_0EEEEEENS4_6LayoutINS5_IJSC_SC_SC_EEENS5_IJNSA_ILi0EEESU_SU_EEEEENS5_IJNS4_10UnderscoreESX_SX_EEEEENS4_18SM100_TMA_2SM_LOADENS4_14ComposedLayoutINS4_7SwizzleILi3ELi4ELi3EEENS4_18smem_ptr_flag_bitsILi16EEENSS_INS5_IJNSA_ILi8EEENSA_ILi64EEEEEENS5_IJS17_SC_EEEEEEEvNS4_8identityES10_S1B_vS1C_EENS_8epilogue10collective18CollectiveEpilogueINS1E_23Sm100TmaWarpSpecializedILi2ELi1ELi32ELb1ELb0EEEJNS5_IJNSA_ILi128EEESG_SF_EEENS5_IJNSS_IS1J_SC_EENSS_ISG_SC_EEEEESI_SJ_SI_SJ_NS1E_6fusion15FusionCallbacksIS1I_NS1O_17LinearCombinationISI_fSI_fLNS_15FloatRoundStyleE2EEES1K_S1N_JEEENS4_5SM1004TMEM4LOAD26SM100_TMEM_LOAD_32dp32b32xENS4_13SM90_TMA_LOADENS11_INS12_ILi2ELi4ELi3EEES15_NSS_INS5_IJS16_SG_EEENS5_IJSG_SC_EEEEEEENS4_39AutoVectorizingCopyWithAssumedAlignmentILi128EEENS4_14SM90_TMA_STOREES23_S25_S25_EEEvvEEEEvNT_6ParamsE,"ax",@progbits
	.align	128
.text._ZN7cutlass13device_kernelINS_4gemm6kernel13GemmUniversalIN4cute5tupleIJiiiiEEENS1_10collective13CollectiveMmaINS1_35MainloopSm100TmaUmmaWarpSpecializedILi2ELi2ELi4ENS5_IJNS4_1CILi2EEENSA_ILi1EEESC_EEEEENS5_IJNSA_ILi256EEENSA_ILi32EEESF_EEENS_10bfloat16_tENS5_IJlSC_lEEESI_SJ_NS4_8TiledMMAINS4_8MMA_AtomIJNS4_26SM100_MMA_F16BF16_2x1SM_SSISI_SI_fLi256ELi32ELNS4_4UMMA5MajorE0ELSO_0ELNSN_7ScaleInE0ELSP_0EEEEEENS4_6LayoutINS5_IJSC_SC_SC_EEENS5_IJNSA_ILi0EEESU_SU_EEEEENS5_IJNS4_10UnderscoreESX_SX_EEEEENS4_18SM100_TMA_2SM_LOADENS4_14ComposedLayoutINS4_7SwizzleILi3ELi4ELi3EEENS4_18smem_ptr_flag_bitsILi16EEENSS_INS5_IJNSA_ILi8EEENSA_ILi64EEEEEENS5_IJS17_SC_EEEEEEEvNS4_8identityES10_S1B_vS1C_EENS_8epilogue10collective18CollectiveEpilogueINS1E_23Sm100TmaWarpSpecializedILi2ELi1ELi32ELb1ELb0EEEJNS5_IJNSA_ILi128EEESG_SF_EEENS5_IJNSS_IS1J_SC_EENSS_ISG_SC_EEEEESI_SJ_SI_SJ_NS1E_6fusion15FusionCallbacksIS1I_NS1O_17LinearCombinationISI_fSI_fLNS_15FloatRoundStyleE2EEES1K_S1N_JEEENS4_5SM1004TMEM4LOAD26SM100_TMEM_LOAD_32dp32b32xENS4_13SM90_TMA_LOADENS11_INS12_ILi2ELi4ELi3EEES15_NSS_INS5_IJS16_SG_EEENS5_IJSG_SC_EEEEEEENS4_39AutoVectorizingCopyWithAssumedAlignmentILi128EEENS4_14SM90_TMA_STOREES23_S25_S25_EEEvvEEEEvNT_6ParamsE:
        .type           _ZN7cutlass13device_kernelINS_4gemm6kernel13GemmUniversalIN4cute5tupleIJiiiiEEENS1_10collective13CollectiveMmaINS1_35MainloopSm100TmaUmmaWarpSpecializedILi2ELi2ELi4ENS5_IJNS4_1CILi2EEENSA_ILi1EEESC_EEEEENS5_IJNSA_ILi256EEENSA_ILi32EEESF_EEENS_10bfloat16_tENS5_IJlSC_lEEESI_SJ_NS4_8TiledMMAINS4_8MMA_AtomIJNS4_26SM100_MMA_F16BF16_2x1SM_SSISI_SI_fLi256ELi32ELNS4_4UMMA5MajorE0ELSO_0ELNSN_7ScaleInE0ELSP_0EEEEEENS4_6LayoutINS5_IJSC_SC_SC_EEENS5_IJNSA_ILi0EEESU_SU_EEEEENS5_IJNS4_10UnderscoreESX_SX_EEEEENS4_18SM100_TMA_2SM_LOADENS4_14ComposedLayoutINS4_7SwizzleILi3ELi4ELi3EEENS4_18smem_ptr_flag_bitsILi16EEENSS_INS5_IJNSA_ILi8EEENSA_ILi64EEEEEENS5_IJS17_SC_EEEEEEEvNS4_8identityES10_S1B_vS1C_EENS_8epilogue10collective18CollectiveEpilogueINS1E_23Sm100TmaWarpSpecializedILi2ELi1ELi32ELb1ELb0EEEJNS5_IJNSA_ILi128EEESG_SF_EEENS5_IJNSS_IS1J_SC_EENSS_ISG_SC_EEEEESI_SJ_SI_SJ_NS1E_6fusion15FusionCallbacksIS1I_NS1O_17LinearCombinationISI_fSI_fLNS_15FloatRoundStyleE2EEES1K_S1N_JEEENS4_5SM1004TMEM4LOAD26SM100_TMEM_LOAD_32dp32b32xENS4_13SM90_TMA_LOADENS11_INS12_ILi2ELi4ELi3EEES15_NSS_INS5_IJS16_SG_EEENS5_IJSG_SC_EEEEEEENS4_39AutoVectorizingCopyWithAssumedAlignmentILi128EEENS4_14SM90_TMA_STOREES23_S25_S25_EEEvvEEEEvNT_6ParamsE,@function
        .size           _ZN7cutlass13device_kernelINS_4gemm6kernel13GemmUniversalIN4cute5tupleIJiiiiEEENS1_10collective13CollectiveMmaINS1_35MainloopSm100TmaUmmaWarpSpecializedILi2ELi2ELi4ENS5_IJNS4_1CILi2EEENSA_ILi1EEESC_EEEEENS5_IJNSA_ILi256EEENSA_ILi32EEESF_EEENS_10bfloat16_tENS5_IJlSC_lEEESI_SJ_NS4_8TiledMMAINS4_8MMA_AtomIJNS4_26SM100_MMA_F16BF16_2x1SM_SSISI_SI_fLi256ELi32ELNS4_4UMMA5MajorE0ELSO_0ELNSN_7ScaleInE0ELSP_0EEEEEENS4_6LayoutINS5_IJSC_SC_SC_EEENS5_IJNSA_ILi0EEESU_SU_EEEEENS5_IJNS4_10UnderscoreESX_SX_EEEEENS4_18SM100_TMA_2SM_LOADENS4_14ComposedLayoutINS4_7SwizzleILi3ELi4ELi3EEENS4_18smem_ptr_flag_bitsILi16EEENSS_INS5_IJNSA_ILi8EEENSA_ILi64EEEEEENS5_IJS17_SC_EEEEEEEvNS4_8identityES10_S1B_vS1C_EENS_8epilogue10collective18CollectiveEpilogueINS1E_23Sm100TmaWarpSpecializedILi2ELi1ELi32ELb1ELb0EEEJNS5_IJNSA_ILi128EEESG_SF_EEENS5_IJNSS_IS1J_SC_EENSS_ISG_SC_EEEEESI_SJ_SI_SJ_NS1E_6fusion15FusionCallbacksIS1I_NS1O_17LinearCombinationISI_fSI_fLNS_15FloatRoundStyleE2EEES1K_S1N_JEEENS4_5SM1004TMEM4LOAD26SM100_TMEM_LOAD_32dp32b32xENS4_13SM90_TMA_LOADENS11_INS12_ILi2ELi4ELi3EEES15_NSS_INS5_IJS16_SG_EEENS5_IJSG_SC_EEEEEEENS4_39AutoVectorizingCopyWithAssumedAlignmentILi128EEENS4_14SM90_TMA_STOREES23_S25_S25_EEEvvEEEEvNT_6ParamsE,(.L_x_156 - _ZN7cutlass13device_kernelINS_4gemm6kernel13GemmUniversalIN4cute5tupleIJiiiiEEENS1_10collective13CollectiveMmaINS1_35MainloopSm100TmaUmmaWarpSpecializedILi2ELi2ELi4ENS5_IJNS4_1CILi2EEENSA_ILi1EEESC_EEEEENS5_IJNSA_ILi256EEENSA_ILi32EEESF_EEENS_10bfloat16_tENS5_IJlSC_lEEESI_SJ_NS4_8TiledMMAINS4_8MMA_AtomIJNS4_26SM100_MMA_F16BF16_2x1SM_SSISI_SI_fLi256ELi32ELNS4_4UMMA5MajorE0ELSO_0ELNSN_7ScaleInE0ELSP_0EEEEEENS4_6LayoutINS5_IJSC_SC_SC_EEENS5_IJNSA_ILi0EEESU_SU_EEEEENS5_IJNS4_10UnderscoreESX_SX_EEEEENS4_18SM100_TMA_2SM_LOADENS4_14ComposedLayoutINS4_7SwizzleILi3ELi4ELi3EEENS4_18smem_ptr_flag_bitsILi16EEENSS_INS5_IJNSA_ILi8EEENSA_ILi64EEEEEENS5_IJS17_SC_EEEEEEEvNS4_8identityES10_S1B_vS1C_EENS_8epilogue10collective18CollectiveEpilogueINS1E_23Sm100TmaWarpSpecializedILi2ELi1ELi32ELb1ELb0EEEJNS5_IJNSA_ILi128EEESG_SF_EEENS5_IJNSS_IS1J_SC_EENSS_ISG_SC_EEEEESI_SJ_SI_SJ_NS1E_6fusion15FusionCallbacksIS1I_NS1O_17LinearCombinationISI_fSI_fLNS_15FloatRoundStyleE2EEES1K_S1N_JEEENS4_5SM1004TMEM4LOAD26SM100_TMEM_LOAD_32dp32b32xENS4_13SM90_TMA_LOADENS11_INS12_ILi2ELi4ELi3EEES15_NSS_INS5_IJS16_SG_EEENS5_IJSG_SC_EEEEEEENS4_39AutoVectorizingCopyWithAssumedAlignmentILi128EEENS4_14SM90_TMA_STOREES23_S25_S25_EEEvvEEEEvNT_6ParamsE)
        .other          _ZN7cutlass13device_kernelINS_4gemm6kernel13GemmUniversalIN4cute5tupleIJiiiiEEENS1_10collective13CollectiveMmaINS1_35MainloopSm100TmaUmmaWarpSpecializedILi2ELi2ELi4ENS5_IJNS4_1CILi2EEENSA_ILi1EEESC_EEEEENS5_IJNSA_ILi256EEENSA_ILi32EEESF_EEENS_10bfloat16_tENS5_IJlSC_lEEESI_SJ_NS4_8TiledMMAINS4_8MMA_AtomIJNS4_26SM100_MMA_F16BF16_2x1SM_SSISI_SI_fLi256ELi32ELNS4_4UMMA5MajorE0ELSO_0ELNSN_7ScaleInE0ELSP_0EEEEEENS4_6LayoutINS5_IJSC_SC_SC_EEENS5_IJNSA_ILi0EEESU_SU_EEEEENS5_IJNS4_10UnderscoreESX_SX_EEEEENS4_18SM100_TMA_2SM_LOADENS4_14ComposedLayoutINS4_7SwizzleILi3ELi4ELi3EEENS4_18smem_ptr_flag_bitsILi16EEENSS_INS5_IJNSA_ILi8EEENSA_ILi64EEEEEENS5_IJS17_SC_EEEEEEEvNS4_8identityES10_S1B_vS1C_EENS_8epilogue10collective18CollectiveEpilogueINS1E_23Sm100TmaWarpSpecializedILi2ELi1ELi32ELb1ELb0EEEJNS5_IJNSA_ILi128EEESG_SF_EEENS5_IJNSS_IS1J_SC_EENSS_ISG_SC_EEEEESI_SJ_SI_SJ_NS1E_6fusion15FusionCallbacksIS1I_NS1O_17LinearCombinationISI_fSI_fLNS_15FloatRoundStyleE2EEES1K_S1N_JEEENS4_5SM1004TMEM4LOAD26SM100_TMEM_LOAD_32dp32b32xENS4_13SM90_TMA_LOADENS11_INS12_ILi2ELi4ELi3EEES15_NSS_INS5_IJS16_SG_EEENS5_IJSG_SC_EEEEEEENS4_39AutoVectorizingCopyWithAssumedAlignmentILi128EEENS4_14SM90_TMA_STOREES23_S25_S25_EEEvvEEEEvNT_6ParamsE,@"STO_CUDA_ENTRY STV_DEFAULT"
_ZN7cutlass13device_kernelINS_4gemm6kernel13GemmUniversalIN4cute5tupleIJiiiiEEENS1_10collective13CollectiveMmaINS1_35MainloopSm100TmaUmmaWarpSpecializedILi2ELi2ELi4ENS5_IJNS4_1CILi2EEENSA_ILi1EEESC_EEEEENS5_IJNSA_ILi256EEENSA_ILi32EEESF_EEENS_10bfloat16_tENS5_IJlSC_lEEESI_SJ_NS4_8TiledMMAINS4_8MMA_AtomIJNS4_26SM100_MMA_F16BF16_2x1SM_SSISI_SI_fLi256ELi32ELNS4_4UMMA5MajorE0ELSO_0ELNSN_7ScaleInE0ELSP_0EEEEEENS4_6LayoutINS5_IJSC_SC_SC_EEENS5_IJNSA_ILi0EEESU_SU_EEEEENS5_IJNS4_10UnderscoreESX_SX_EEEEENS4_18SM100_TMA_2SM_LOADENS4_14ComposedLayoutINS4_7SwizzleILi3ELi4ELi3EEENS4_18smem_ptr_flag_bitsILi16EEENSS_INS5_IJNSA_ILi8EEENSA_ILi64EEEEEENS5_IJS17_SC_EEEEEEEvNS4_8identityES10_S1B_vS1C_EENS_8epilogue10collective18CollectiveEpilogueINS1E_23Sm100TmaWarpSpecializedILi2ELi1ELi32ELb1ELb0EEEJNS5_IJNSA_ILi128EEESG_SF_EEENS5_IJNSS_IS1J_SC_EENSS_ISG_SC_EEEEESI_SJ_SI_SJ_NS1E_6fusion15FusionCallbacksIS1I_NS1O_17LinearCombinationISI_fSI_fLNS_15FloatRoundStyleE2EEES1K_S1N_JEEENS4_5SM1004TMEM4LOAD26SM100_TMEM_LOAD_32dp32b32xENS4_13SM90_TMA_LOADENS11_INS12_ILi2ELi4ELi3EEES15_NSS_INS5_IJS16_SG_EEENS5_IJSG_SC_EEEEEEENS4_39AutoVectorizingCopyWithAssumedAlignmentILi128EEENS4_14SM90_TMA_STOREES23_S25_S25_EEEvvEEEEvNT_6ParamsE:
[----:B------:R-:W1:Y:S01]  /*0000*/  LDC R1, c[0x0][0x37c] ;  /* 0x0000df00ff017b82 */ /* 0x000e620000000800 */
[----:B------:R-:W2:Y:S01]  /*0010*/  S2R R112, SR_TID.X ;  /* 0x0000000000707919 */ /* 0x000ea20000002100 */
[----:B------:R-:W3:Y:S06]  /*0020*/  LDCU.64 UR8, c[0x0][0x890] ;  /* 0x00011200ff0877ac */ /* 0x000eec0008000a00 */
[----:B------:R-:W4:Y:S01]  /*0030*/  S2UR UR46, SR_CgaCtaId ;  /* 0x00000000002e79c3 */ /* 0x000f220000008800 */
[----:B------:R-:W-:Y:S02]  /*0040*/  PRMT R98, RZ, 0x7610, R98 ;  /* 0x00007610ff627816 */ /* 0x000fe40000000062 */
[----:B------:R-:W-:Y:S01]  /*0050*/  ELECT P1, URZ, PT ;  /* 0x0000000000ff782f */ /* 0x000fe20003820000 */
[----:B------:R-:W1:Y:S01]  /*0060*/  LDCU.64 UR44, c[0x0][0x358] ;  /* 0x00006b00ff2c77ac */ /* 0x000e620008000a00 */
[----:B---3--:R-:W-:-:S04]  /*0070*/  UISETP.NE.U32.AND UP0, UPT, UR8, URZ, UPT ;  /* 0x000000ff0800728c */ /* 0x008fc8000bf05070 */
[----:B------:R-:W-:Y:S02]  /*0080*/  UISETP.NE.AND.EX UP0, UPT, UR9, URZ, UPT, UP0 ;  /* 0x000000ff0900728c */ /* 0x000fe4000bf05300 */
[----:B----4-:R-:W-:Y:S02]  /*0090*/  ULOP3.LUT UR5, UR46, 0x1, URZ, 0xc0, !UPT ;  /* 0x000000012e057892 */ /* 0x010fe4000f8ec0ff */
[----:B------:R-:W-:Y:S01]  /*00a0*/  ULOP3.LUT UR4, UR46, 0x1, URZ, 0x3c, !UPT ;  /* 0x000000012e047892 */ /* 0x000fe2000f8e3cff */
[----:B--2---:R-:W-:-:S03]  /*00b0*/  SHF.R.U32.HI R99, RZ, 0x5, R112 ;  /* 0x00000005ff637819 */ /* 0x004fc60000011670 */
[----:B------:R-:W-:Y:S02]  /*00c0*/  IMAD.U32 R12, RZ, RZ, UR5 ;  /* 0x00000005ff0c7e24 */ /* 0x000fe4000f8e00ff */
[----:B------:R-:W-:Y:S01]  /*00d0*/  IMAD.U32 R11, RZ, RZ, UR4 ;  /* 0x00000004ff0b7e24 */ /* 0x000fe2000f8e00ff */
[----:B------:R-:W2:Y:S02]  /*00e0*/  SHFL.IDX PT, R0, R99, RZ, 0x1f ;  /* 0x00001fff63007589 */ /* 0x000ea400000e0000 */
[----:B--2---:R-:W-:Y:S01]  /*00f0*/  R2UR UR10, R0 ;  /* 0x00000000000a72ca */ /* 0x004fe200000e0000 */
[----:B-1----:R-:W-:-:S14]  /*0100*/  BRA.U UP0, `(.L_x_0) ;  /* 0x00000001002c7547 */ /* 0x002fdc000b800000 */
[----:B------:R-:W1:Y:S02]  /*0110*/  LDCU.64 UR4, c[0x0][0x888] ;  /* 0x00011100ff0477ac */ /* 0x000e640008000a00 */
[----:B-1----:R-:W-:-:S04]  /*0120*/  UISETP.NE.U32.AND UP0, UPT, UR4, URZ, UPT ;  /* 0x000000ff0400728c */ /* 0x002fc8000bf05070 */
[----:B------:R-:W-:-:S09]  /*0130*/  UISETP.NE.AND.EX UP0, UPT, UR5, URZ, UPT, UP0 ;  /* 0x000000ff0500728c */ /* 0x000fd2000bf05300 */
[----:B------:R-:W-:Y:S05]  /*0140*/  BRA.U !UP0, `(.L_x_1) ;  /* 0x0000000108107547 */ /* 0x000fea000b800000 */
[----:B------:R-:W1:Y:S02]  /*0150*/  LDC.64 R48, c[0x0][0x888] ;  /* 0x00022200ff307b82 */ /* 0x000e640000000a00 */
[----:B-1----:R1:W5:Y:S01]  /*0160*/  LDG.E R48, desc[UR44][R48.64] ;  /* 0x0000002c30307981 */ /* 0x002362000c1e1900 */
[----:B------:R-:W-:Y:S01]  /*0170*/  HFMA2 R98, -RZ, RZ, 0, 5.9604644775390625e-08 ;  /* 0x00000001ff627431 */ /* 0x000fe200000001ff */
[----:B------:R-:W-:Y:S05]  /*0180*/  BRA `(.L_x_0) ;  /* 0x00000000000c7947 */ /* 0x000fea0003800000 */
.L_x_1:
[----:B------:R-:W1:Y:S01]  /*0190*/  LDCU UR4, c[0x0][0x880] ;  /* 0x00011000ff0477ac */ /* 0x000e620008000800 */
[----:B------:R-:W-:Y:S01]  /*01a0*/  HFMA2 R98, -RZ, RZ, 0, 5.9604644775390625e-08 ;  /* 0x00000001ff627431 */ /* 0x000fe200000001ff */
[----:B-1----:R-:W-:-:S07]  /*01b0*/  MOV R48, UR4 ;  /* 0x0000000400307c02 */ /* 0x002fce0008000f00 */
.L_x_0:
[----:B------:R-:W2:Y:S02]  /*01c0*/  LDCU.64 UR4, c[0x0][0x8b0] ;  /* 0x00011600ff0477ac */ /* 0x000ea40008000a00 */
[----:B--2---:R-:W-:-:S04]  /*01d0*/  UISETP.NE.U32.AND UP0, UPT, UR4, URZ, UPT ;  /* 0x000000ff0400728c */ /* 0x004fc8000bf05070 */
[----:B------:R-:W-:-:S09]  /*01e0*/  UISETP.NE.AND.EX UP0, UPT, UR5, URZ, UPT, UP0 ;  /* 0x000000ff0500728c */ /* 0x000fd2000bf05300 */
[----:B------:R-:W-:Y:S05]  /*01f0*/  BRA.U UP0, `(.L_x_2) ;  /* 0x0000000100247547 */ /* 0x000fea000b800000 */
[----:B------:R-:W2:Y:S02]  /*0200*/  LDCU.64 UR4, c[0x0][0x8a8] ;  /* 0x00011500ff0477ac */ /* 0x000ea40008000a00 */
[----:B--2---:R-:W-:-:S04]  /*0210*/  UISETP.NE.U32.AND UP0, UPT, UR4, URZ, UPT ;  /* 0x000000ff0400728c */ /* 0x004fc8000bf05070 */
[----:B------:R-:W-:-:S09]  /*0220*/  UISETP.NE.AND.EX UP0, UPT, UR5, URZ, UPT, UP0 ;  /* 0x000000ff0500728c */ /* 0x000fd2000bf05300 */
[----:B------:R-:W-:Y:S05]  /*0230*/  BRA.U !UP0, `(.L_x_3) ;  /* 0x00000001080c7547 */ /* 0x000fea000b800000 */
[----:B------:R-:W2:Y:S02]  /*0240*/  LDC.64 R2, c[0x0][0x8a8] ;  /* 0x00022a00ff027b82 */ /* 0x000ea40000000a00 */
[----:B--2---:R2:W5:Y:S01]  /*0250*/  LDG.E R47, desc[UR44][R2.64] ;  /* 0x0000002c022f7981 */ /* 0x004562000c1e1900 */
[----:B------:R-:W-:Y:S05]  /*0260*/  BRA `(.L_x_2) ;  /* 0x0000000000087947 */ /* 0x000fea0003800000 */
.L_x_3:
[----:B------:R-:W2:Y:S02]  /*0270*/  LDCU UR4, c[0x0][0x8a0] ;  /* 0x00011400ff0477ac */ /* 0x000ea40008000800 */
[----:B--2---:R-:W-:Y:S02]  /*0280*/  MOV R47, UR4 ;  /* 0x00000004002f7c02 */ /* 0x004fe40008000f00 */
.L_x_2:
[----:B------:R-:W-:Y:S01]  /*0290*/  IMAD.U32 R0, RZ, RZ, UR10 ;  /* 0x0000000aff007e24 */ /* 0x000fe2000f8e00ff */
[----:B------:R-:W-:Y:S04]  /*02a0*/  BSSY.RECONVERGENT B0, `(.L_x_4) ;  /* 0x000000c000007945 */ /* 0x000fe80003800200 */
[C---:B------:R-:W-:Y:S02]  /*02b0*/  ISETP.NE.OR P2, PT, R0.reuse, 0x1, !P1 ;  /* 0x000000010000780c */ /* 0x040fe40004f45670 */
[----:B------:R-:W-:-:S11]  /*02c0*/  ISETP.NE.OR P0, PT, R0, 0x3, !P1 ;  /* 0x000000030000780c */ /* 0x000fd60004f05670 */
[----:B------:R-:W-:Y:S05]  /*02d0*/  @P2 BRA `(.L_x_5) ;  /* 0x0000000000202947 */ /* 0x000fea0003800000 */
[----:B------:R-:W3:Y:S02]  /*02e0*/  LDCU.64 UR4, c[0x0][0x348] ;  /* 0x00006900ff0477ac */ /* 0x000ee40008000a00 */
[----:B---3--:R-:W-:Y:S02]  /*02f0*/  UIADD3 UR6, UP1, UPT, UR4, 0x80, URZ ;  /* 0x0000008004067890 */ /* 0x008fe4000ff3e0ff */
[----:B------:R-:W-:Y:S02]  /*0300*/  UIADD3 UR4, UP0, UPT, UR4, 0x180, URZ ;  /* 0x0000018004047890 */ /* 0x000fe4000ff1e0ff */
[----:B------:R-:W-:Y:S02]  /*0310*/  UIADD3.X UR7, UPT, UPT, URZ, UR5, URZ, UP1, !UPT ;  /* 0x00000005ff077290 */ /* 0x000fe40008ffe4ff */
[----:B------:R-:W-:-:S07]  /*0320*/  UIADD3.X UR5, UPT, UPT, URZ, UR5, URZ, UP0, !UPT ;  /* 0x00000005ff057290 */ /* 0x000fce00087fe4ff */
[----:B------:R3:W-:Y:S02]  /*0330*/  UTMACCTL.PF [UR6] ;  /* 0x00000000060079b9 */ /* 0x0007e40008040000 */
[----:B------:R3:W-:Y:S02]  /*0340*/  UTMACCTL.PF [UR4] ;  /* 0x00000000040079b9 */ /* 0x0007e40008040000 */
[----:B---3--:R-:W-:Y:S01]  /*0350*/  NOP ;  /* 0x0000000000007918 */ /* 0x008fe20000000000 */
.L_x_5:
[----:B------:R-:W-:Y:S05]  /*0360*/  BSYNC.RECONVERGENT B0 ;  /* 0x0000000000007941 */ /* 0x000fea0003800200 */
.L_x_4:
[----:B------:R-:W-:Y:S04]  /*0370*/  BSSY.RECONVERGENT B0, `(.L_x_6) ;  /* 0x000000a000007945 */ /* 0x000fe80003800200 */
        /* <DEDUP_REMOVED lines=9> */
.L_x_7:
[----:B------:R-:W-:Y:S05]  /*0410*/  BSYNC.RECONVERGENT B0 ;  /* 0x0000000000007941 */ /* 0x000fea0003800200 */
.L_x_6:
[----:B------:R-:W3:Y:S01]  /*0420*/  LDCU.64 UR4, c[0x0][0x888] ;  /* 0x00011100ff0477ac */ /* 0x000ee20008000a00 */
[----:B------:R-:W-:Y:S02]  /*0430*/  UISETP.EQ.U32.AND UP1, UPT, UR8, URZ, UPT ;  /* 0x000000ff0800728c */ /* 0x000fe4000bf22070 */
[----:B------:R-:W-:Y:S02]  /*0440*/  UPLOP3.LUT UP5, UPT, UPT, UPT, UPT, 0x80, 0x8 ;  /* 0x000000000008789c */ /* 0x000fe40003faf070 */
[----:B---3--:R-:W-:-:S04]  /*0450*/  UISETP.NE.U32.AND UP0, UPT, UR4, URZ, UPT ;  /* 0x000000ff0400728c */ /* 0x008fc8000bf05070 */
[----:B------:R-:W-:-:S04]  /*0460*/  UISETP.NE.AND.EX UP0, UPT, UR5, URZ, UPT, UP0 ;  /* 0x000000ff0500728c */ /* 0x000fc8000bf05300 */
[----:B------:R-:W-:-:S04]  /*0470*/  UISETP.EQ.OR.EX UP2, UPT, UR9, URZ, !UP0, UP1 ;  /* 0x000000ff0900728c */ /* 0x000fc8000c742710 */
[----:B------:R-:W-:-:S05]  /*0480*/  UP2UR UR38, UPR, URZ, 0x4 ;  /* 0x00000004ff267883 */ /* 0x000fca0008000000 */
[----:B------:R-:W-:Y:S07]  /*0490*/  BRA.U !UP2, `(.L_x_8) ;  /* 0x000000010a207547 */ /* 0x000fee000b800000 */
[----:B------:R-:W-:Y:S01]  /*04a0*/  UISETP.NE.U32.AND UP2, UPT, UR8, URZ, UPT ;  /* 0x000000ff0800728c */ /* 0x000fe2000bf45070 */
[----:B-----5:R-:W-:Y:S01]  /*04b0*/  FSETP.NEU.AND P0, PT, R48, RZ, PT ;  /* 0x000000ff3000720b */ /* 0x020fe20003f0d000 */
[----:B------:R-:W-:Y:S02]  /*04c0*/  USEL UR4, URZ, 0xffffffff, UP0 ;  /* 0xffffffffff047887 */ /* 0x000fe40008000000 */
[----:B------:R-:W-:-:S10]  /*04d0*/  UISETP.NE.AND.EX UP2, UPT, UR9, URZ, UPT, UP2 ;  /* 0x000000ff0900728c */ /* 0x000fd4000bf45320 */
[----:B------:R-:W-:Y:S01]  /*04e0*/  VOTEU.ANY UP1, P0 ;  /* 0x0000000000ff7886 */ /* 0x000fe20000020100 */
[----:B------:R-:W-:-:S04]  /*04f0*/  @!UP2 USEL UR4, URZ, 0xffffffff, UP1 ;  /* 0xffffffffff04a887 */ /* 0x000fc80008800000 */
[----:B------:R-:W-:-:S04]  /*0500*/  ULOP3.LUT UR4, UR4, 0x1, URZ, 0xc0, !UPT ;  /* 0x0000000104047892 */ /* 0x000fc8000f8ec0ff */
[----:B------:R-:W-:-:S11]  /*0510*/  UISETP.NE.U32.AND UP5, UPT, UR4, 0x1, UPT ;  /* 0x000000010400788c */ /* 0x000fd6000bfa5070 */
.L_x_8:
[----:B------:R-:W3:Y:S01]  /*0520*/  SHFL.IDX PT, R0, R99, RZ, 0x1f ;  /* 0x00001fff63007589 */ /* 0x000ee200000e0000 */
[----:B------:R-:W-:Y:S01]  /*0530*/  R2UR UR4, R12 ;  /* 0x000000000c0472ca */ /* 0x000fe200000e0000 */
[----:B------:R-:W-:-:S04]  /*0540*/  UISETP.NE.AND UP1, UPT, UR10, 0x2, UPT ;  /* 0x000000020a00788c */ /* 0x000fc8000bf25270 */
[----:B------:R-:W-:-:S08]  /*0550*/  USEL UR37, URZ, 0x1, UP1 ;  /* 0x00000001ff257887 */ /* 0x000fd00008800000 */
[----:B------:R-:W-:-:S06]  /*0560*/  UISETP.EQ.AND UP2, UPT, UR4, URZ, !UP1 ;  /* 0x000000ff0400728c */ /* 0x000fcc000cf42270 */
[----:B------:R-:W-:Y:S02]  /*0570*/  PLOP3.LUT P5, PT, P1, PT, UP2, 0x80, 0x8 ;  /* 0x000000000008781c */ /* 0x000fe40000faf028 */
[----:B---3--:R-:W-:-:S13]  /*0580*/  ISETP.NE.AND P0, PT, R0, RZ, PT ;  /* 0x000000ff0000720c */ /* 0x008fda0003f05270 */
[----:B------:R-:W-:Y:S05]  /*0590*/  @P0 BRA `(.L_x_9) ;  /* 0x0000000000340947 */ /* 0x000fea0003800000 */
[----:B------:R-:W-:Y:S01]  /*05a0*/  UMOV UR4, 0x400 ;  /* 0x0000040000047882 */ /* 0x000fe20000000000 */
[----:B------:R-:W-:Y:S01]  /*05b0*/  UMOV UR6, 0x1 ;  /* 0x0000000100067882 */ /* 0x000fe20000000000 */
[----:B------:R-:W-:Y:S02]  /*05c0*/  ULEA UR4, UR46, UR4, 0x18 ;  /* 0x000000042e047291 */ /* 0x000fe4000f8ec0ff */
[----:B------:R-:W-:-:S04]  /*05d0*/  UIADD3 UR6, UPT, UPT, -UR6, 0x100000, URZ ;  /* 0x0010000006067890 */ /* 0x000fc8000fffe1ff */
[----:B------:R-:W-:Y:S02]  /*05e0*/  USHF.L.U32 UR7, UR6, 0xb, URZ ;  /* 0x0000000b06077899 */ /* 0x000fe400080006ff */
[----:B------:R-:W-:Y:S01]  /*05f0*/  USHF.L.U32 UR6, UR6, 0x1, URZ ;  /* 0x0000000106067899 */ /* 0x000fe200080006ff */
[----:B------:R-:W-:Y:S01]  /*0600*/  ELECT P0, URZ, PT ;  /* 0x0000000000ff782f */ /* 0x000fe20003800000 */
[----:B------:R-:W3:Y:S10]  /*0610*/  FENCE.VIEW.ASYNC.S ;  /* 0x00000000000073c6 */ /* 0x000ef40000000000 */
[----:B---3--:R3:W4:Y:S01]  /*0620*/  SYNCS.EXCH.64 URZ, [UR4], UR6 ;  /* 0x0000000604ff75b2 */ /* 0x0087220008000100 */
[----:B------:R3:W1:Y:S01]  /*0630*/  SYNCS.EXCH.64 URZ, [UR4+0x10], UR6 ;  /* 0x0000100604ff75b2 */ /* 0x0006620008000100 */
[----:B------:R3:W1:Y:S01]  /*0640*/  SYNCS.EXCH.64 URZ, [UR4+0x8], UR6 ;  /* 0x0000080604ff75b2 */ /* 0x0006620008000100 */
[----:B------:R3:W1:Y:S01]  /*0650*/  SYNCS.EXCH.64 URZ, [UR4+0x18], UR6 ;  /* 0x0000180604ff75b2 */ /* 0x0006620008000100 */
[----:B------:R-:W-:Y:S01]  /*0660*/  NOP ;  /* 0x0000000000007918 */ /* 0x000fe20000000000 */
.L_x_9:
[----:B------:R-:W2:Y:S01]  /*0670*/  SHFL.IDX PT, R0, R99, RZ, 0x1f ;  /* 0x00001fff63007589 */ /* 0x000ea200000e0000 */
[----:B------:R-:W-:Y:S01]  /*0680*/  NOP ;  /* 0x0000000000007918 */ /* 0x000fe20000000000 */
[----:B--2---:R-:W-:-:S13]  /*0690*/  ISETP.NE.AND P0, PT, R0, 0x1, PT ;  /* 0x000000010000780c */ /* 0x004fda0003f05270 */
[----:B------:R-:W-:Y:S05]  /*06a0*/  @P0 BRA `(.L_x_10) ;  /* 0x0000000000440947 */ /* 0x000fea0003800000 */
[----:B---3--:R-:W-:Y:S01]  /*06b0*/  UMOV UR4, 0x400 ;  /* 0x0000040000047882 */ /* 0x008fe20000000000 */
[----:B------:R-:W-:Y:S01]  /*06c0*/  UMOV UR8, 0x20 ;  /* 0x0000002000087882 */ /* 0x000fe20000000000 */
[----:B------:R-:W-:Y:S01]  /*06d0*/  UMOV UR6, 0x80 ;  /* 0x0000008000067882 */ /* 0x000fe20000000000 */
[----:B------:R-:W-:Y:S02]  /*06e0*/  ULEA UR4, UR46, UR4, 0x18 ;  /* 0x000000042e047291 */ /* 0x000fe4000f8ec0ff */
[----:B------:R-:W-:-:S04]  /*06f0*/  UIADD3 UR8, UPT, UPT, -UR8, 0x100000, URZ ;  /* 0x0010000008087890 */ /* 0x000fc8000fffe1ff */
[----:B------:R-:W-:Y:S02]  /*0700*/  USHF.L.U32 UR9, UR8, 0xb, URZ ;  /* 0x0000000b08097899 */ /* 0x000fe400080006ff */
[----:B------:R-:W-:Y:S02]  /*0710*/  USHF.L.U32 UR8, UR8, 0x1, URZ ;  /* 0x0000000108087899 */ /* 0x000fe400080006ff */
[----:B------:R-:W-:-:S04]  /*0720*/  UIADD3 UR6, UPT, UPT, -UR6, 0x100000, URZ ;  /* 0x0010000006067890 */ /* 0x000fc8000fffe1ff */
[----:B------:R-:W-:Y:S02]  /*0730*/  USHF.L.U32 UR7, UR6, 0xb, URZ ;  /* 0x0000000b06077899 */ /* 0x000fe400080006ff */
[----:B------:R-:W-:Y:S01]  /*0740*/  USHF.L.U32 UR6, UR6, 0x1, URZ ;  /* 0x0000000106067899 */ /* 0x000fe200080006ff */
[----:B------:R-:W-:Y:S01]  /*0750*/  ELECT P0, URZ, PT ;  /* 0x0000000000ff782f */ /* 0x000fe20003800000 */
[----:B------:R-:W2:Y:S02]  /*0760*/  FENCE.VIEW.ASYNC.S ;  /* 0x00000000000073c6 */ /* 0x000ea40000000000 */
[----:B--2---:R2:W3:Y:S08]  /*0770*/  SYNCS.EXCH.64 URZ, [UR4+0x20], UR8 ;  /* 0x0000200804ff75b2 */ /* 0x0044f00008000100 */
[----:B------:R2:W1:Y:S01]  /*0780*/  SYNCS.EXCH.64 URZ, [UR4+0x30], UR6 ;  /* 0x0000300604ff75b2 */ /* 0x0004620008000100 */
[----:B------:R2:W1:Y:S01]  /*0790*/  SYNCS.EXCH.64 URZ, [UR4+0x28], UR8 ;  /* 0x0000280804ff75b2 */ /* 0x0004620008000100 */
[----:B------:R2:W1:Y:S01]  /*07a0*/  SYNCS.EXCH.64 URZ, [UR4+0x38], UR6 ;  /* 0x0000380604ff75b2 */ /* 0x0004620008000100 */
[----:B------:R-:W-:Y:S01]  /*07b0*/  NOP ;  /* 0x0000000000007918 */ /* 0x000fe20000000000 */
.L_x_10:
[----:B------:R-:W4:Y:S01]  /*07c0*/  SHFL.IDX PT, R0, R99, RZ, 0x1f ;  /* 0x00001fff63007589 */ /* 0x000f2200000e0000 */
[----:B------:R-:W-:Y:S01]  /*07d0*/  NOP ;  /* 0x0000000000007918 */ /* 0x000fe20000000000 */
[----:B----4-:R-:W-:-:S13]  /*07e0*/  ISETP.NE.AND P0, PT, R0, 0x3, PT ;  /* 0x000000030000780c */ /* 0x010fda0003f05270 */
[----:B------:R-:W-:Y:S05]  /*07f0*/  @P0 BRA `(.L_x_11) ;  /* 0x00000000002c0947 */ /* 0x000fea0003800000 */
[----:B--23--:R-:W-:Y:S01]  /*0800*/  UMOV UR6, 0x400 ;  /* 0x0000040000067882 */ /* 0x00cfe20000000000 */
[----:B------:R-:W-:Y:S01]  /*0810*/  UMOV UR4, 0x20 ;  /* 0x0000002000047882 */ /* 0x000fe20000000000 */
[----:B------:R-:W-:Y:S02]  /*0820*/  ULEA UR6, UR46, UR6, 0x18 ;  /* 0x000000062e067291 */ /* 0x000fe4000f8ec0ff */
[----:B------:R-:W-:-:S04]  /*0830*/  UIADD3 UR4, UPT, UPT, -UR4, 0x100000, URZ ;  /* 0x0010000004047890 */ /* 0x000fc8000fffe1ff */
[----:B------:R-:W-:Y:S02]  /*0840*/  USHF.L.U32 UR5, UR4, 0xb, URZ ;  /* 0x0000000b04057899 */ /* 0x000fe400080006ff */
[----:B------:R-:W-:Y:S01]  /*0850*/  USHF.L.U32 UR4, UR4, 0x1, URZ ;  /* 0x0000000104047899 */ /* 0x000fe200080006ff */
[----:B------:R-:W-:Y:S01]  /*0860*/  ELECT P0, URZ, PT ;  /* 0x0000000000ff782f */ /* 0x000fe20003800000 */
[----:B------:R-:W2:Y:S10]  /*0870*/  FENCE.VIEW.ASYNC.S ;  /* 0x00000000000073c6 */ /* 0x000eb40000000000 */
[----:B--2---:R4:W2:Y:S01]  /*0880*/  SYNCS.EXCH.64 URZ, [UR6+0x40], UR4 ;  /* 0x0000400406ff75b2 */ /* 0x0048a20008000100 */
[----:B------:R4:W3:Y:S02]  /*0890*/  SYNCS.EXCH.64 URZ, [UR6+0x48], UR4 ;  /* 0x0000480406ff75b2 */ /* 0x0008e40008000100 */
[----:B----4-:R-:W-:Y:S01]  /*08a0*/  NOP ;  /* 0x0000000000007918 */ /* 0x010fe20000000000 */
.L_x_11:
[----:B------:R-:W4:Y:S01]  /*08b0*/  SHFL.IDX PT, R0, R99, RZ, 0x1f ;  /* 0x00001fff63007589 */ /* 0x000f2200000e0000 */
[----:B------:R-:W-:Y:S01]  /*08c0*/  NOP ;  /* 0x0000000000007918 */ /* 0x000fe20000000000 */
[----:B----4-:R-:W-:-:S13]  /*08d0*/  ISETP.NE.AND P0, PT, R0, 0x4, PT ;  /* 0x000000040000780c */ /* 0x010fda0003f05270 */
[----:B------:R-:W-:Y:S05]  /*08e0*/  @P0 BRA `(.L_x_12) ;  /* 0x0000000000480947 */ /* 0x000fea0003800000 */
[----:B--23--:R-:W-:Y:S01]  /*08f0*/  UMOV UR4, 0x1e0 ;  /* 0x000001e000047882 */ /* 0x00cfe20000000000 */
[----:B------:R-:W-:Y:S01]  /*0900*/  UMOV UR6, 0x400 ;  /* 0x0000040000067882 */ /* 0x000fe20000000000 */
[----:B------:R-:W-:Y:S01]  /*0910*/  USEL UR4, UR4, 0x1a0, UP5 ;  /* 0x000001a004047887 */ /* 0x000fe2000a800000 */
        /* <DEDUP_REMOVED lines=10> */
[----:B--2---:R4:W2:Y:S08]  /*09c0*/  SYNCS.EXCH.64 URZ, [UR6+0x50], UR8 ;  /* 0x0000500806ff75b2 */ /* 0x0048b00008000100 */
[----:B------:R4:W3:Y:S01]  /*09d0*/  SYNCS.EXCH.64 URZ, [UR6+0x60], UR4 ;  /* 0x0000600406ff75b2 */ /* 0x0008e20008000100 */
[----:B------:R4:W1:Y:S01]  /*09e0*/  SYNCS.EXCH.64 URZ, [UR6+0x58], UR8 ;  /* 0x0000580806ff75b2 */ /* 0x0008620008000100 */
[----:B------:R4:W1:Y:S02]  /*09f0*/  SYNCS.EXCH.64 URZ, [UR6+0x68], UR4 ;  /* 0x0000680406ff75b2 */ /* 0x0008640008000100 */
[----:B----4-:R-:W-:Y:S01]  /*0a00*/  NOP ;  /* 0x0000000000007918 */ /* 0x010fe20000000000 */
.L_x_12:
[----:B------:R-:W4:Y:S01]  /*0a10*/  SHFL.IDX PT, R0, R99, RZ, 0x1f ;  /* 0x00001fff63007589 */ /* 0x000f2200000e0000 */
[----:B------:R-:W-:Y:S01]  /*0a20*/  NOP ;  /* 0x0000000000007918 */ /* 0x000fe20000000000 */
[----:B----4-:R-:W-:-:S13]  /*0a30*/  ISETP.NE.AND P0, PT, R0, 0x5, PT ;  /* 0x000000050000780c */ /* 0x010fda0003f05270 */
[----:B------:R-:W-:Y:S05]  /*0a40*/  @P0 BRA `(.L_x_13) ;  /* 0x0000000000540947 */ /* 0x000fea0003800000 */
[----:B--23--:R-:W-:Y:S01]  /*0a50*/  UMOV UR4, 0x400 ;  /* 0x0000040000047882 */ /* 0x00cfe20000000000 */
        /* <DEDUP_REMOVED lines=14> */
[----:B------:R4:W1:Y:S01]  /*0b40*/  SYNCS.EXCH.64 URZ, [UR4+0x98], UR8 ;  /* 0x0000980804ff75b2 */ /* 0x0008620008000100 */
[----:B------:R4:W1:Y:S01]  /*0b50*/  SYNCS.EXCH.64 URZ, [UR4+0x80], UR6 ;  /* 0x0000800604ff75b2 */ /* 0x0008620008000100 */
[----:B------:R4:W1:Y:S01]  /*0b60*/  SYNCS.EXCH.64 URZ, [UR4+0xa0], UR8 ;  /* 0x0000a00804ff75b2 */ /* 0x0008620008000100 */
[----:B------:R4:W1:Y:S01]  /*0b70*/  SYNCS.EXCH.64 URZ, [UR4+0x88], UR6 ;  /* 0x0000880604ff75b2 */ /* 0x0008620008000100 */
[----:B------:R4:W1:Y:S02]  /*0b80*/  SYNCS.EXCH.64 URZ, [UR4+0xa8], UR8 ;  /* 0x0000a80804ff75b2 */ /* 0x0008640008000100 */
[----:B----4-:R-:W-:Y:S01]  /*0b90*/  NOP ;  /* 0x0000000000007918 */ /* 0x010fe20000000000 */
.L_x_13:
[----:B------:R-:W4:Y:S01]  /*0ba0*/  SHFL.IDX PT, R0, R99, RZ, 0x1f ;  /* 0x00001fff63007589 */ /* 0x000f2200000e0000 */
[----:B------:R-:W-:Y:S01]  /*0bb0*/  ISETP.NE.OR P1, PT, RZ, UR10, !P1 ;  /* 0x0000000aff007c0c */ /* 0x000fe2000cf25670 */
        /* <DEDUP_REMOVED lines=12> */
[----:B------:R4:W3:Y:S01]  /*0c80*/  SYNCS.EXCH.64 URZ, [UR4+0xc0], UR6 ;  /* 0x0000c00604ff75b2 */ /* 0x0008e20008000100 */
[----:B------:R4:W1:Y:S01]  /*0c90*/  SYNCS.EXCH.64 URZ, [UR4+0xb8], UR6 ;  /* 0x0000b80604ff75b2 */ /* 0x0008620008000100 */
[----:B------:R4:W1:Y:S02]  /*0ca0*/  SYNCS.EXCH.64 URZ, [UR4+0xc8], UR6 ;  /* 0x0000c80604ff75b2 */ /* 0x0008640008000100 */
[----:B----4-:R-:W-:Y:S01]  /*0cb0*/  NOP ;  /* 0x0000000000007918 */ /* 0x010fe20000000000 */
.L_x_14:
[----:B------:R-:W-:Y:S01]  /*0cc0*/  VOTEU.ALL UP1, P1 ;  /* 0x0000000000ff7886 */ /* 0x000fe20000820000 */
[----:B--23--:R-:W2:Y:S01]  /*0cd0*/  LDCU UR7, c[0x0][0x36c] ;  /* 0x00006d80ff0777ac */ /* 0x00cea20008000800 */
[----:B------:R-:W-:Y:S01]  /*0ce0*/  NOP ;  /* 0x0000000000007918 */ /* 0x000fe20000000000 */
[----:B------:R-:W-:Y:S01]  /*0cf0*/  LOP3.LUT R10, R112, 0x1f, RZ, 0xc0, !PT ;  /* 0x0000001f700a7812 */ /* 0x000fe200078ec0ff */
[----:B------:R-:W-:Y:S01]  /*0d00*/  UMOV UR4, 0x20 ;  /* 0x0000002000047882 */ /* 0x000fe20000000000 */
[----:B------:R-:W-:Y:S01]  /*0d10*/  @!UP1 UMOV UR6, 0x400 ;  /* 0x0000040000069882 */ /* 0x000fe20000000000 */
[----:B------:R-:W-:-:S04]  /*0d20*/  @!UP1 UIADD3 UR4, UPT, UPT, -UR4, 0x100000, URZ ;  /* 0x0010000004049890 */ /* 0x000fc8000fffe1ff */
[----:B------:R-:W-:Y:S02]  /*0d30*/  @!UP1 USHF.L.U32 UR5, UR4, 0xb, URZ ;  /* 0x0000000b04059899 */ /* 0x000fe400080006ff */
[----:B------:R-:W-:Y:S02]  /*0d40*/  @!UP1 USHF.L.U32 UR4, UR4, 0x1, URZ ;  /* 0x0000000104049899 */ /* 0x000fe400080006ff */
[----:B------:R-:W-:Y:S01]  /*0d50*/  @!UP1 ULEA UR6, UR46, UR6, 0x18 ;  /* 0x000000062e069291 */ /* 0x000fe2000f8ec0ff */
[----:B------:R-:W-:Y:S01]  /*0d60*/  VOTEU.ALL UP1, P1 ;  /* 0x0000000000ff7886 */ /* 0x000fe20000820000 */
[----:B------:R-:W-:Y:S01]  /*0d70*/  UISETP.NE.AND UP4, UPT, UR10, URZ, UPT ;  /* 0x000000ff0a00728c */ /* 0x000fe2000bf85270 */
[----:B------:R-:W3:Y:S09]  /*0d80*/  FENCE.VIEW.ASYNC.S ;  /* 0x00000000000073c6 */ /* 0x000ef20000000000 */
[----:B---3--:R3:W4:Y:S01]  /*0d90*/  @!UP1 SYNCS.EXCH.64 URZ, [UR6+0xd0], UR4 ;  /* 0x0000d00406ff95b2 */ /* 0x0087220008000100 */
[----:B--2---:R-:W-:-:S09]  /*0da0*/  UISETP.EQ.U32.AND UP1, UPT, UR7, 0x1, UPT ;  /* 0x000000010700788c */ /* 0x004fd2000bf22070 */
[----:B------:R-:W-:Y:S05]  /*0db0*/  BRA.U !UP1, `(.L_x_15) ;  /* 0x0000000109087547 */ /* 0x000fea000b800000 */
[----:B-1--4-:R-:W-:Y:S01]  /*0dc0*/  UCGABAR_ARV ;  /* 0x00000000000079c7 */ /* 0x012fe20008000000 */
[----:B------:R-:W-:Y:S05]  /*0dd0*/  BRA `(.L_x_16) ;  /* 0x0000000000047947 */ /* 0x000fea0003800000 */
.L_x_15:
[----:B-1--4-:R-:W-:Y:S01]  /*0de0*/  NOP ;  /* 0x0000000000007918 */ /* 0x012fe20000000000 */
.L_x_16:
[----:B------:R-:W1:Y:S01]  /*0df0*/  S2R R97, SR_CTAID.Y ;  /* 0x0000000000617919 */ /* 0x000e620000002600 */
[----:B------:R-:W-:-:S05]  /*0e00*/  CS2R.32 R96, SR_CgaSize ;  /* 0x0000000000607805 */ /* 0x000fca0000008a00 */
[----:B------:R-:W-:-:S05]  /*0e10*/  IMAD R96, R96, -0xa0, RZ ;  /* 0xffffff6060607824 */ /* 0x000fca00078e02ff */
[----:B---3--:R-:W-:-:S14]  /*0e20*/  R2UR UR4, R96 ;  /* 0x00000000600472ca */ /* 0x008fdc00000e0000 */
[----:B------:R-:W2:Y:S01]  /*0e30*/  LDCU UR4, c[0x0][UR4+0x2b4] ;  /* 0x00005680040477ac */ /* 0x000ea20008000800 */
[----:B------:R-:W-:-:S05]  /*0e40*/  CS2R.32 R0, SR_CgaSize ;  /* 0x0000000000007805 */ /* 0x000fca0000008a00 */
[----:B------:R-:W-:-:S06]  /*0e50*/  IMAD R0, R0, -0xa0, RZ ;  /* 0xffffff6000007824 */ /* 0x000fcc00078e02ff */
[----:B------:R-:W3:Y:S01]  /*0e60*/  LDC R0, c[0x0][R0+0x2a4] ;  /* 0x0000a90000007b82 */ /* 0x000ee20000000800 */
[----:B------:R-:W-:Y:S01]  /*0e70*/  PRMT R8, RZ, 0x7610, R8 ;  /* 0x00007610ff087816 */ /* 0x000fe20000000008 */
[----:B------:R-:W4:Y:S01]  /*0e80*/  S2R R9, SR_CTAID.X ;  /* 0x0000000000097919 */ /* 0x000f220000002500 */
[----:B------:R-:W-:-:S05]  /*0e90*/  CS2R.32 R96, SR_CgaSize ;  /* 0x0000000000607805 */ /* 0x000fca0000008a00 */
[----:B------:R-:W-:-:S05]  /*0ea0*/  IMAD R96, R96, -0xa0, RZ ;  /* 0xffffff6060607824 */ /* 0x000fca00078e02ff */
[----:B------:R-:W-:-:S14]  /*0eb0*/  R2UR UR5, R96 ;  /* 0x00000000600572ca */ /* 0x000fdc00000e0000 */
[----:B------:R-:W3:Y:S01]  /*0ec0*/  LDCU UR5, c[0x0][UR5+0x2b0] ;  /* 0x00005600050577ac */ /* 0x000ee20008000800 */
[----:B------:R-:W-:Y:S01]  /*0ed0*/  UISETP.NE.AND UP2, UPT, UR10, 0x2, UPT ;  /* 0x000000020a00788c */ /* 0x000fe2000bf45270 */
[----:B------:R-:W2:Y:S01]  /*0ee0*/  LDC R13, c[0x0][0xb24] ;  /* 0x0002c900ff0d7b82 */ /* 0x000ea20000000800 */
[----:B------:R-:W-:-:S05]  /*0ef0*/  CS2R.32 R2, SR_CgaSize ;  /* 0x0000000000027805 */ /* 0x000fca0000008a00 */
[----:B------:R-:W-:-:S06]  /*0f00*/  IMAD R2, R2, -0xa0, RZ ;  /* 0xffffff6002027824 */ /* 0x000fcc00078e02ff */
[----:B------:R-:W3:Y:S08]  /*0f10*/  LDC R2, c[0x0][R2+0x2a0] ;  /* 0x0000a80002027b82 */ /* 0x000ef00000000800 */
[----:B------:R-:W3:Y:S01]  /*0f20*/  LDC R40, c[0x0][0xb24] ;  /* 0x0002c900ff287b82 */ /* 0x000ee20000000800 */
[----:B-1----:R-:W-:-:S07]  /*0f30*/  I2FP.F32.U32 R94, R97 ;  /* 0x00000061005e7245 */ /* 0x002fce0000201000 */
[----:B------:R-:W1:Y:S01]  /*0f40*/  S2UR UR60, SR_CTAID.Z ;  /* 0x00000000003c79c3 */ /* 0x000e620000002700 */
[----:B--2---:R-:W-:Y:S01]  /*0f50*/  ISETP.GE.AND P0, PT, R13, 0x1, PT ;  /* 0x000000010d00780c */ /* 0x004fe20003f06270 */
[----:B----4-:R-:W-:Y:S01]  /*0f60*/  IMAD.MOV.U32 R96, RZ, RZ, R9 ;  /* 0x000000ffff607224 */ /* 0x010fe200078e0009 */
[----:B------:R-:W-:Y:S01]  /*0f70*/  I2FP.F32.U32 R95, R9 ;  /* 0x00000009005f7245 */ /* 0x000fe20000201000 */
[----:B------:R-:W-:Y:S01]  /*0f80*/  FMUL R94, R94, UR4 ;  /* 0x000000045e5e7c20 */ /* 0x000fe20008400000 */
[----:B------:R-:W2:Y:S03]  /*0f90*/  LDCU UR4, c[0x0][0xb30] ;  /* 0x00016600ff0477ac */ /* 0x000ea60008000800 */
[----:B---3--:R-:W-:Y:S02]  /*0fa0*/  FMUL R95, R95, UR5 ;  /* 0x000000055f5f7c20 */ /* 0x008fe40008400000 */
[----:B------:R-:W3:Y:S08]  /*0fb0*/  F2I.U32.TRUNC.NTZ R94, R94 ;  /* 0x0000005e005e7305 */ /* 0x000ef0000020f000 */
[----:B------:R-:W4:Y:S01]  /*0fc0*/  F2I.U32.TRUNC.NTZ R95, R95 ;  /* 0x0000005f005f7305 */ /* 0x000f22000020f000 */
[----:B--2---:R-:W-:Y:S01]  /*0fd0*/  UISETP.NE.AND UP3, UPT, UR4, 0x1, UPT ;  /* 0x000000010400788c */ /* 0x004fe2000bf65270 */
[----:B---3--:R-:W-:-:S05]  /*0fe0*/  IADD3 R94, PT, PT, -R94, RZ, RZ ;  /* 0x000000ff5e5e7210 */ /* 0x008fca0007ffe1ff */
[----:B------:R-:W-:Y:S01]  /*0ff0*/  IMAD R94, R0, R94, R97 ;  /* 0x0000005e005e7224 */ /* 0x000fe200078e0261 */
[----:B------:R-:W-:Y:S01]  /*1000*/  PRMT R0, RZ, 0x7610, R0 ;  /* 0x00007610ff007816 */ /* 0x000fe20000000000 */
[----:B----4-:R-:W-:-:S04]  /*1010*/  IMAD.MOV R95, RZ, RZ, -R95 ;  /* 0x000000ffff5f7224 */ /* 0x010fc800078e0a5f */
[----:B------:R-:W-:Y:S01]  /*1020*/  IMAD R95, R2, R95, R9 ;  /* 0x0000005f025f7224 */ /* 0x000fe200078e0209 */
[----:B-1----:R-:W-:Y:S06]  /*1030*/  BRA.U UP4, `(.L_x_17) ;  /* 0x0000000104247547 */ /* 0x002fec000b800000 */
[----:B------:R-:W-:Y:S01]  /*1040*/  ISETP.NE.AND P1, PT, R94, RZ, PT ;  /* 0x000000ff5e00720c */ /* 0x000fe20003f25270 */
[----:B------:R-:W-:Y:S01]  /*1050*/  IMAD.MOV.U32 R0, RZ, RZ, 0x3 ;  /* 0x00000003ff007424 */ /* 0x000fe200078e00ff */
[C---:B------:R-:W-:Y:S02]  /*1060*/  LOP3.LUT R2, R95.reuse, 0xfffffffe, RZ, 0xc0, !PT ;  /* 0xfffffffe5f027812 */ /* 0x040fe400078ec0ff */
[----:B------:R-:W-:Y:S02]  /*1070*/  ISETP.LT.U32.OR P1, PT, R95, 0x2, !P1 ;  /* 0x000000025f00780c */ /* 0x000fe40004f21470 */
[----:B------:R-:W-:Y:S02]  /*1080*/  SHF.L.U32 R0, R0, R2, RZ ;  /* 0x0000000200007219 */ /* 0x000fe400000006ff */
[----:B------:R-:W-:Y:S02]  /*1090*/  SEL R4, RZ, 0x1, !P1 ;  /* 0x00000001ff047807 */ /* 0x000fe40004800000 */
[----:B------:R-:W-:-:S05]  /*10a0*/  SEL R3, RZ, 0x2, !P1 ;  /* 0x00000002ff037807 */ /* 0x000fca0004800000 */
[----:B------:R-:W-:-:S05]  /*10b0*/  IMAD.IADD R3, R4, 0x1, R3 ;  /* 0x0000000104037824 */ /* 0x000fca00078e0203 */
[----:B------:R-:W-:Y:S02]  /*10c0*/  PRMT R8, R3, 0x7610, R8 ;  /* 0x0000761003087816 */ /* 0x000fe40000000008 */
.L_x_17:
[----:B------:R-:W-:Y:S05]  /*10d0*/  @!P0 BRA `(.L_x_18) ;  /* 0x0000000000b88947 */ /* 0x000fea0003800000 */
[----:B------:R-:W1:Y:S01]  /*10e0*/  LDC.64 R4, c[0x0][0xb18] ;  /* 0x0002c600ff047b82 */ /* 0x000e620000000a00 */
[----:B------:R-:W-:-:S07]  /*10f0*/  ISETP.NE.AND P0, PT, R13, 0x1, PT ;  /* 0x000000010d00780c */ /* 0x000fce0003f05270 */
[----:B------:R-:W2:Y:S08]  /*1100*/  LDC R96, c[0x0][0xb0c] ;  /* 0x0002c300ff607b82 */ /* 0x000eb00000000800 */
[----:B------:R-:W3:Y:S08]  /*1110*/  LDC R16, c[0x0][0x370] ;  /* 0x0000dc00ff107b82 */ /* 0x000ef00000000800 */
[----:B------:R-:W4:Y:S01]  /*1120*/  LDC R15, c[0x0][0x374] ;  /* 0x0000dd00ff0f7b82 */ /* 0x000f220000000800 */
[----:B-1----:R-:W-:-:S07]  /*1130*/  ISETP.NE.AND P1, PT, R4, 0x1, PT ;  /* 0x000000010400780c */ /* 0x002fce0003f25270 */
[----:B------:R-:W3:Y:S01]  /*1140*/  LDC.64 R6, c[0x0][0xb10] ;  /* 0x0002c400ff067b82 */ /* 0x000ee20000000a00 */
[----:B--2---:R-:W-:-:S07]  /*1150*/  ISETP.NE.AND P2, PT, R96, 0x1, PT ;  /* 0x000000016000780c */ /* 0x004fce0003f45270 */
[----:B------:R-:W1:Y:S08]  /*1160*/  LDC R14, c[0x0][0xb20] ;  /* 0x0002c800ff0e7b82 */ /* 0x000e700000000800 */
[----:B------:R-:W2:Y:S01]  /*1170*/  LDC.64 R2, c[0x0][0xb28] ;  /* 0x0002ca00ff027b82 */ /* 0x000ea20000000a00 */
[----:B----4-:R-:W-:-:S04]  /*1180*/  IMAD.HI.U32 R17, R15, R5, RZ ;  /* 0x000000050f117227 */ /* 0x010fc800078e00ff */
[----:B------:R-:W-:-:S04]  /*1190*/  IMAD.HI.U32 R5, R97, R5, RZ ;  /* 0x0000000561057227 */ /* 0x000fc800078e00ff */
[----:B---3--:R-:W-:-:S05]  /*11a0*/  IMAD.HI.U32 R18, R16, R6, RZ ;  /* 0x0000000610127227 */ /* 0x008fca00078e00ff */
[-C--:B------:R-:W-:Y:S01]  /*11b0*/  @P2 SHF.R.U32.HI R16, RZ, R7.reuse, R18 ;  /* 0x00000007ff102219 */ /* 0x080fe20000011612 */
[----:B------:R-:W-:Y:S01]  /*11c0*/  IMAD.HI.U32 R18, R9, R6, RZ ;  /* 0x0000000609127227 */ /* 0x000fe200078e00ff */
[-C--:B-1----:R-:W-:Y:S02]  /*11d0*/  @P1 SHF.R.U32.HI R15, RZ, R14.reuse, R17 ;  /* 0x0000000eff0f1219 */ /* 0x082fe40000011611 */
[----:B------:R-:W-:Y:S02]  /*11e0*/  SHF.R.U32.HI R5, RZ, R14, R5 ;  /* 0x0000000eff057219 */ /* 0x000fe40000011605 */
[----:B------:R-:W-:Y:S02]  /*11f0*/  SHF.R.U32.HI R18, RZ, R7, R18 ;  /* 0x00000007ff127219 */ /* 0x000fe40000011612 */
[----:B------:R-:W-:Y:S01]  /*1200*/  SEL R5, R97, R5, !P1 ;  /* 0x0000000561057207 */ /* 0x000fe20004800000 */
[----:B--2---:R-:W-:Y:S01]  /*1210*/  IMAD.HI.U32 R17, R15, R2, RZ ;  /* 0x000000020f117227 */ /* 0x004fe200078e00ff */
[----:B------:R-:W-:-:S03]  /*1220*/  SEL R18, R9, R18, !P2 ;  /* 0x0000001209127207 */ /* 0x000fc60005000000 */
[----:B------:R-:W-:Y:S01]  /*1230*/  IMAD.HI.U32 R6, R16, R2, RZ ;  /* 0x0000000210067227 */ /* 0x000fe200078e00ff */
[----:B------:R-:W-:-:S04]  /*1240*/  @P0 SHF.R.U32.HI R15, RZ, R3, R17 ;  /* 0x00000003ff0f0219 */ /* 0x000fc80000011611 */
[----:B------:R-:W-:Y:S01]  /*1250*/  @P0 SHF.R.U32.HI R16, RZ, R3, R6 ;  /* 0x00000003ff100219 */ /* 0x000fe20000011606 */
[----:B------:R-:W-:-:S04]  /*1260*/  IMAD R15, R15, R13, RZ ;  /* 0x0000000d0f0f7224 */ /* 0x000fc800078e02ff */
[----:B------:R-:W-:Y:S01]  /*1270*/  IMAD R6, R16, R13, RZ ;  /* 0x0000000d10067224 */ /* 0x000fe200078e02ff */
[----:B------:R-:W-:-:S04]  /*1280*/  ISETP.GE.AND P1, PT, R5, R15, PT ;  /* 0x0000000f0500720c */ /* 0x000fc80003f26270 */
[----:B------:R-:W-:Y:S01]  /*1290*/  ISETP.GE.OR P1, PT, R18, R6, P1 ;  /* 0x000000061200720c */ /* 0x000fe20000f26670 */
[----:B------:R-:W-:-:S05]  /*12a0*/  IMAD.HI.U32 R6, R5, R2, RZ ;  /* 0x0000000205067227 */ /* 0x000fca00078e00ff */
[----:B------:R-:W-:-:S04]  /*12b0*/  SHF.R.U32.HI R6, RZ, R3, R6 ;  /* 0x00000003ff067219 */ /* 0x000fc80000011606 */
[----:B------:R-:W-:-:S03]  /*12c0*/  SEL R6, R5, R6, !P0 ;  /* 0x0000000605067207 */ /* 0x000fc60004000000 */
[----:B------:R-:W-:Y:S01]  /*12d0*/  @!P1 IMAD.HI.U32 R7, R18, R2, RZ ;  /* 0x0000000212079227 */ /* 0x000fe200078e00ff */
[----:B------:R-:W-:-:S04]  /*12e0*/  IADD3 R2, PT, PT, -R6, RZ, RZ ;  /* 0x000000ff06027210 */ /* 0x000fc80007ffe1ff */
[----:B------:R-:W-:Y:S01]  /*12f0*/  @!P1 SHF.R.U32.HI R3, RZ, R3, R7 ;  /* 0x00000003ff039219 */ /* 0x000fe20000011607 */
[----:B------:R-:W-:Y:S01]  /*1300*/  IMAD R2, R13, R2, R5 ;  /* 0x000000020d027224 */ /* 0x000fe200078e0205 */
[----:B------:R-:W-:Y:S02]  /*1310*/  IADD3 R7, PT, PT, -R5, RZ, RZ ;  /* 0x000000ff05077210 */ /* 0x000fe40007ffe1ff */
[----:B------:R-:W-:-:S03]  /*1320*/  @!P1 SEL R3, R18, R3, !P0 ;  /* 0x0000000312039207 */ /* 0x000fc60004000000 */
[----:B------:R-:W-:Y:S02]  /*1330*/  IMAD R7, R4, R7, R97 ;  /* 0x0000000704077224 */ /* 0x000fe400078e0261 */
[--C-:B------:R-:W-:Y:S02]  /*1340*/  @!P1 IMAD.IADD R6, R6, 0x1, -R3.reuse ;  /* 0x0000000106069824 */ /* 0x100fe400078e0a03 */
[----:B------:R-:W-:Y:S01]  /*1350*/  @!P1 IMAD R3, R2, R16, R3 ;  /* 0x0000001002039224 */ /* 0x000fe200078e0203 */
[----:B------:R-:W-:Y:S01]  /*1360*/  IADD3 R2, PT, PT, -R18, RZ, RZ ;  /* 0x000000ff12027210 */ /* 0x000fe20007ffe1ff */
[----:B------:R-:W-:Y:S02]  /*1370*/  @!P1 IMAD R5, R6, R13, R18 ;  /* 0x0000000d06059224 */ /* 0x000fe400078e0212 */
[----:B------:R-:W-:Y:S02]  /*1380*/  @!P1 IMAD.MOV.U32 R18, RZ, RZ, R3 ;  /* 0x000000ffff129224 */ /* 0x000fe400078e0003 */
[----:B------:R-:W-:-:S02]  /*1390*/  IMAD R2, R96, R2, R9 ;  /* 0x0000000260027224 */ /* 0x000fc400078e0209 */
[----:B------:R-:W-:Y:S02]  /*13a0*/  IMAD R97, R5, R4, R7 ;  /* 0x0000000405617224 */ /* 0x000fe400078e0207 */
[----:B------:R-:W-:Y:S02]  /*13b0*/  IMAD R96, R18, R96, R2 ;  /* 0x0000006012607224 */ /* 0x000fe400078e0202 */
.L_x_18:
[----:B------:R-:W-:Y:S05]  /*13c0*/  BRA.U UP3, `(.L_x_19) ;  /* 0x0000000103407547 */ /* 0x000fea000b800000 */
[----:B------:R-:W1:Y:S08]  /*13d0*/  LDC.64 R4, c[0x0][0xb10] ;  /* 0x0002c400ff047b82 */ /* 0x000e700000000a00 */
[----:B------:R-:W2:Y:S08]  /*13e0*/  LDC.64 R2, c[0x0][0xb18] ;  /* 0x0002c600ff027b82 */ /* 0x000eb00000000a00 */
[----:B------:R-:W3:Y:S08]  /*13f0*/  LDC R6, c[0x0][0xb20] ;  /* 0x0002c800ff067b82 */ /* 0x000ef00000000800 */
[----:B------:R-:W4:Y:S01]  /*1400*/  LDC R7, c[0x0][0xb0c] ;  /* 0x0002c300ff077b82 */ /* 0x000f220000000800 */
[----:B-1----:R-:W-:-:S05]  /*1410*/  IMAD.HI.U32 R4, R96, R4, RZ ;  /* 0x0000000460047227 */ /* 0x002fca00078e00ff */
[----:B------:R-:W-:Y:S01]  /*1420*/  SHF.R.U32.HI R4, RZ, R5, R4 ;  /* 0x00000005ff047219 */ /* 0x000fe20000011604 */
[----:B--2---:R-:W-:Y:S01]  /*1430*/  IMAD.HI.U32 R3, R97, R3, RZ ;  /* 0x0000000361037227 */ /* 0x004fe200078e00ff */
[----:B------:R-:W-:-:S04]  /*1440*/  ISETP.NE.AND P0, PT, R2, 0x1, PT ;  /* 0x000000010200780c */ /* 0x000fc80003f05270 */
[----:B---3--:R-:W-:-:S04]  /*1450*/  SHF.R.U32.HI R3, RZ, R6, R3 ;  /* 0x00000006ff037219 */ /* 0x008fc80000011603 */
[----:B------:R-:W-:Y:S02]  /*1460*/  SEL R3, R97, R3, !P0 ;  /* 0x0000000361037207 */ /* 0x000fe40004000000 */
[----:B----4-:R-:W-:-:S04]  /*1470*/  ISETP.NE.AND P1, PT, R7, 0x1, PT ;  /* 0x000000010700780c */ /* 0x010fc80003f25270 */
[----:B------:R-:W-:-:S05]  /*1480*/  SEL R5, R96, R4, !P1 ;  /* 0x0000000460057207 */ /* 0x000fca0004800000 */
[----:B------:R-:W-:Y:S02]  /*1490*/  IMAD.IADD R4, R3, 0x1, -R5 ;  /* 0x0000000103047824 */ /* 0x000fe400078e0a05 */
[----:B------:R-:W-:Y:S02]  /*14a0*/  IMAD.IADD R3, R5, 0x1, -R3 ;  /* 0x0000000105037824 */ /* 0x000fe400078e0a03 */
[----:B------:R-:W-:Y:S02]  /*14b0*/  IMAD R96, R4, R7, R96 ;  /* 0x0000000704607224 */ /* 0x000fe400078e0260 */
[----:B------:R-:W-:Y:S02]  /*14c0*/  IMAD R97, R3, R2, R97 ;  /* 0x0000000203617224 */ /* 0x000fe400078e0261 */
.L_x_19:
[----:B------:R-:W-:Y:S05]  /*14d0*/  BRA.U !UP1, `(.L_x_20) ;  /* 0x00000001090c7547 */ /* 0x000fea000b800000 */
[----:B------:R-:W-:Y:S01]  /*14e0*/  UCGABAR_WAIT ;  /* 0x0000000000007dc7 */ /* 0x000fe20008000000 */
[----:B------:R-:W-:Y:S01]  /*14f0*/  CCTL.IVALL ;  /* 0x00000000ff00798f */ /* 0x000fe20002000000 */
[----:B------:R-:W-:Y:S05]  /*1500*/  BRA `(.L_x_21) ;  /* 0x0000000000047947 */ /* 0x000fea0003800000 */
.L_x_20:
[----:B------:R-:W-:Y:S06]  /*1510*/  BAR.SYNC.DEFER_BLOCKING 0x0 ;  /* 0x0000000000007b1d */ /* 0x000fec0000010000 */
.L_x_21:
[----:B------:R-:W-:Y:S05]  /*1520*/  BRA.U UP2, `(.L_x_22) ;  /* 0x0000001502947547 */ /* 0x000fea000b800000 */
[----:B------:R-:W1:Y:S01]  /*1530*/  LDCU UR6, c[0x0][0x38c] ;  /* 0x00007180ff0677ac */ /* 0x000e620008000800 */
[----:B------:R-:W2:Y:S01]  /*1540*/  LDC R8, c[0x0][0x370] ;  /* 0x0000dc00ff087b82 */ /* 0x000ea20000000800 */
[C---:B------:R-:W-:Y:S01]  /*1550*/  IMAD.SHL.U32 R17, R9.reuse, 0x10, RZ ;  /* 0x0000001009117824 */ /* 0x040fe200078e00ff */
[----:B------:R-:W-:Y:S01]  /*1560*/  PLOP3.LUT P1, PT, PT, PT, UP5, 0x80, 0x8 ;  /* 0x000000000008781c */ /* 0x000fe20003f2f058 */
[----:B------:R-:W-:Y:S01]  /*1570*/  UISETP.NE.AND UP1, UPT, UR10, URZ, UPT ;  /* 0x000000ff0a00728c */ /* 0x000fe2000bf25270 */
[----:B------:R-:W-:Y:S01]  /*1580*/  ISETP.NE.AND P4, PT, R10, RZ, P5 ;  /* 0x000000ff0a00720c */ /* 0x000fe20002f85270 */
[----:B------:R-:W-:Y:S01]  /*1590*/  IMAD.SHL.U32 R16, R9, 0x80, RZ ;  /* 0x0000008009107824 */ /* 0x000fe200078e00ff */
[----:B------:R-:W-:Y:S01]  /*15a0*/  PLOP3.LUT P1, PT, P1, PT, PT, 0x8, 0x80 ;  /* 0x000000000080781c */ /* 0x000fe20000f2e170 */
[----:B------:R-:W-:Y:S01]  /*15b0*/  IMAD.MOV.U32 R15, RZ, RZ, 0x1 ;  /* 0x00000001ff0f7424 */ /* 0x000fe200078e00ff */
[----:B------:R-:W3:Y:S01]  /*15c0*/  LDC R0, c[0x0][0x374] ;  /* 0x0000dd00ff007b82 */ /* 0x000ee20000000800 */
[----:B------:R-:W-:Y:S01]  /*15d0*/  IMAD.MOV.U32 R14, RZ, RZ, RZ ;  /* 0x000000ffff0e7224 */ /* 0x000fe200078e00ff */
[----:B------:R-:W-:Y:S01]  /*15e0*/  CS2R R12, SRZ ;  /* 0x00000000000c7805 */ /* 0x000fe2000001ff00 */
[----:B------:R-:W-:Y:S01]  /*15f0*/  IMAD.MOV.U32 R11, RZ, RZ, 0x1 ;  /* 0x00000001ff0b7424 */ /* 0x000fe200078e00ff */
[----:B------:R-:W-:Y:S01]  /*1600*/  LOP3.LUT R17, R17, 0x10, RZ, 0xc0, !PT ;  /* 0x0000001011117812 */ /* 0x000fe200078ec0ff */
[----:B------:R-:W4:Y:S01]  /*1610*/  LDCU.64 UR38, c[0x0][0x348] ;  /* 0x00006900ff2677ac */ /* 0x000f220008000a00 */
[----:B-1----:R-:W-:-:S02]  /*1620*/  UIADD3 UR5, UPT, UPT, UR6, 0xff, URZ ;  /* 0x000000ff06057890 */ /* 0x002fc4000fffe0ff */
[----:B------:R-:W-:Y:S02]  /*1630*/  UIADD3 UR61, UPT, UPT, UR6, 0x1fe, URZ ;  /* 0x000001fe063d7890 */ /* 0x000fe4000fffe0ff */
[----:B------:R-:W-:Y:S02]  /*1640*/  USHF.R.S32.HI UR4, URZ, 0x1f, UR5 ;  /* 0x0000001fff047899 */ /* 0x000fe40008011405 */
[----:B------:R-:W-:Y:S02]  /*1650*/  USEL UR37, UR37, 0x2, UP1 ;  /* 0x0000000225257887 */ /* 0x000fe40008800000 */
[----:B------:R-:W-:Y:S01]  /*1660*/  ULEA.HI UR4, UR4, UR5, URZ, 0x8 ;  /* 0x0000000504047291 */ /* 0x000fe2000f8f40ff */
[----:B------:R-:W-:-:S03]  /*1670*/  UMOV UR23, URZ ;  /* 0x000000ff00177c82 */ /* 0x000fc60008000000 */
[----:B------:R-:W-:Y:S02]  /*1680*/  USHF.R.S32.HI UR53, URZ, 0x8, UR4 ;  /* 0x00000008ff357899 */ /* 0x000fe40008011404 */
[----:B------:R-:W-:Y:S02]  /*1690*/  UIADD3 UR4, UPT, UPT, UR6, -0x1, URZ ;  /* 0xffffffff06047890 */ /* 0x000fe4000fffe0ff */
[----:B------:R-:W-:Y:S02]  /*16a0*/  UISETP.LT.U32.AND UP0, UPT, UR53, 0x2, UPT ;  /* 0x000000023500788c */ /* 0x000fe4000bf01070 */
[----:B------:R-:W-:Y:S02]  /*16b0*/  UISETP.GE.U32.AND UP2, UPT, UR4, -0x1ff, UPT ;  /* 0xfffffe010400788c */ /* 0x000fe4000bf46070 */
[----:B------:R-:W-:-:S04]  /*16c0*/  USEL UR47, UR53, 0x2, UP0 ;  /* 0x00000002352f7887 */ /* 0x000fc80008000000 */
[----:B------:R-:W-:Y:S02]  /*16d0*/  UIADD3 UR4, UPT, UPT, UR47, -0x1, URZ ;  /* 0xffffffff2f047890 */ /* 0x000fe4000fffe0ff */
[----:B------:R-:W-:-:S03]  /*16e0*/  UIADD3 UR55, UPT, UPT, UR53, -UR47, URZ ;  /* 0x8000002f35377290 */ /* 0x000fc6000fffe0ff */
[----:B------:R-:W-:-:S04]  /*16f0*/  @UP2 UIADD3 UR4, UPT, UPT, UR47, URZ, URZ ;  /* 0x000000ff2f042290 */ /* 0x000fc8000fffe0ff */
[----:B------:R-:W-:Y:S02]  /*1700*/  UIADD3 UR45, UPT, UPT, UR4, 0x1, URZ ;  /* 0x00000001042d7890 */ /* 0x000fe4000fffe0ff */
[----:B--2-4-:R-:W-:-:S12]  /*1710*/  UIADD3 UR54, UPT, UPT, -UR4, URZ, URZ ;  /* 0x000000ff04367290 */ /* 0x014fd8000fffe1ff */
.L_x_46:
[----:B------:R-:W-:Y:S01]  /*1720*/  UISETP.NE.AND UP0, UPT, UR46, URZ, UPT ;  /* 0x000000ff2e00728c */ /* 0x000fe2000bf05270 */
[----:B------:R-:W1:Y:S08]  /*1730*/  S2UR UR46, SR_CgaCtaId ;  /* 0x00000000002e79c3 */ /* 0x000e700000008800 */
[----:B------:R-:W-:Y:S05]  /*1740*/  BRA.U UP0, `(.L_x_23) ;  /* 0x0000000100347547 */ /* 0x000fea000b800000 */
[----:B------:R-:W2:Y:S01]  /*1750*/  S2R R2, SR_CgaCtaId ;  /* 0x0000000000027919 */ /* 0x000ea20000008800 */
[----:B------:R-:W-:-:S04]  /*1760*/  MOV R3, 0x400 ;  /* 0x0000040000037802 */ /* 0x000fc80000000f00 */
[----:B--2---:R-:W-:Y:S02]  /*1770*/  LEA R2, R2, R3, 0x18 ;  /* 0x0000000302027211 */ /* 0x004fe400078ec0ff */
[----:B------:R-:W-:-:S03]  /*1780*/  SHF.L.U32 R3, R11, 0x1f, RZ ;  /* 0x0000001f0b037819 */ /* 0x000fc600000006ff */
[----:B------:R-:W-:-:S04]  /*1790*/  IMAD R2, R12, 0x8, R2 ;  /* 0x000000080c027824 */ /* 0x000fc800078e0202 */
[----:B------:R-:W2:Y:S02]  /*17a0*/  SYNCS.PHASECHK.TRANS64.TRYWAIT P0, [R2+URZ+0xc0], R3 ;  /* 0x0000c003020075a7 */ /* 0x000ea400080011ff */
[----:B--2---:R-:W-:Y:S05]  /*17b0*/  @!P0 BRA `(.L_x_24) ;  /* 0x0000005c00348947 */ /* 0x004fea0003800000 */
.L_x_122:
[----:B------:R-:W-:Y:S01]  /*17c0*/  VIADD R12, R12, 0x1 ;  /* 0x000000010c0c7836 */ /* 0x000fe20000000000 */
[----:B------:R2:W-:Y:S04]  /*17d0*/  SYNCS.ARRIVE.TRANS64.A1T0 RZ, [R2+URZ+0xb0], RZ ;  /* 0x0000b0ff02ff79a7 */ /* 0x0005e800081000ff */
[----:B------:R-:W-:-:S04]  /*17e0*/  ISETP.NE.AND P0, PT, R12, 0x2, PT ;  /* 0x000000020c00780c */ /* 0x000fc80003f05270 */
[----:B------:R-:W-:Y:S02]  /*17f0*/  SEL R12, R12, RZ, P0 ;  /* 0x000000ff0c0c7207 */ /* 0x000fe40000000000 */
[----:B--2---:R-:W-:-:S04]  /*1800*/  SEL R2, RZ, 0x1, P0 ;  /* 0x00000001ff027807 */ /* 0x004fc80000000000 */
[----:B------:R-:W-:-:S07]  /*1810*/  LOP3.LUT R11, R11, R2, RZ, 0x3c, !PT ;  /* 0x000000020b0b7212 */ /* 0x000fce00078e3cff */
.L_x_23:
[----:B------:R-:W-:Y:S01]  /*1820*/  UMOV UR21, 0x400 ;  /* 0x0000040000157882 */ /* 0x000fe20000000000 */
[----:B------:R-:W-:Y:S01]  /*1830*/  SHF.L.U32 R2, R15, 0x1f, RZ ;  /* 0x0000001f0f027819 */ /* 0x000fe200000006ff */
[----:B-1----:R-:W-:Y:S01]  /*1840*/  ULEA UR21, UR46, UR21, 0x18 ;  /* 0x000000152e157291 */ /* 0x002fe2000f8ec0ff */
[----:B------:R-:W-:Y:S01]  /*1850*/  R2UR UR5, R97 ;  /* 0x00000000610572ca */ /* 0x000fe200000e0000 */
[----:B------:R-:W-:Y:S01]  /*1860*/  UISETP.GE.U32.AND UP0, UPT, UR61, 0x1ff, UPT ;  /* 0x000001ff3d00788c */ /* 0x000fe2000bf06070 */
[----:B------:R-:W-:Y:S01]  /*1870*/  R2UR UR59, R16 ;  /* 0x00000000103b72ca */ /* 0x000fe200000e0000 */
[----:B------:R-:W-:Y:S01]  /*1880*/  ULEA UR4, UR23, UR21, 0x3 ;  /* 0x0000001517047291 */ /* 0x000fe2000f8e18ff */
[----:B------:R-:W-:Y:S01]  /*1890*/  R2UR UR27, R17 ;  /* 0x00000000111b72ca */ /* 0x000fe200000e0000 */
[----:B------:R-:W-:-:S07]  /*18a0*/  UMOV UR22, URZ ;  /* 0x000000ff00167c82 */ /* 0x000fce0008000000 */
[----:B------:R1:W2:Y:S05]  /*18b0*/  SYNCS.PHASECHK.TRANS64.TRYWAIT P2, [UR4+0x10], R2 ;  /* 0x00001002ff0075a7 */ /* 0x0002aa0008041104 */
[----:B------:R-:W-:Y:S01]  /*18c0*/  ULEA UR27, UR5, UR27, 0x5 ;  /* 0x0000001b051b7291 */ /* 0x000fe2000f8e28ff */
[----:B-1----:R-:W-:-:S05]  /*18d0*/  LEA.HI R2, R96, R96, RZ, 0x1 ;  /* 0x0000006060027211 */ /* 0x002fca00078f08ff */
[----:B------:R-:W-:-:S05]  /*18e0*/  IMAD.SHL.U32 R2, R2, 0x80, RZ ;  /* 0x0000008002027824 */ /* 0x000fca00078e00ff */
[----:B------:R-:W-:-:S04]  /*18f0*/  LOP3.LUT R2, R2, 0xffffff00, RZ, 0xc0, !PT ;  /* 0xffffff0002027812 */ /* 0x000fc800078ec0ff */
[----:B------:R-:W-:-:S13]  /*1900*/  R2UR UR4, R2 ;  /* 0x00000000020472ca */ /* 0x000fda00000e0000 */
[----:B------:R-:W-:Y:S01]  /*1910*/  ULOP3.LUT UR59, UR4, 0x80, UR59, 0xf8, !UPT ;  /* 0x00000080043b7892 */ /* 0x000fe2000f8ef83b */
[----:B------:R-:W-:Y:S11]  /*1920*/  BRA.U !UP0, `(.L_x_25) ;  /* 0x0000000508587547 */ /* 0x000ff6000b800000 */
[----:B------:R-:W-:Y:S01]  /*1930*/  UMOV UR29, UR54 ;  /* 0x00000036001d7c82 */ /* 0x000fe20008000000 */
[----:B------:R-:W-:Y:S01]  /*1940*/  UMOV UR6, UR23 ;  /* 0x0000001700067c82 */ /* 0x000fe20008000000 */
[----:B------:R-:W-:-:S05]  /*1950*/  UMOV UR42, 0x80 ;  /* 0x00000080002a7882 */ /* 0x000fca0000000000 */
.L_x_33:
[----:B------:R-:W-:Y:S01]  /*1960*/  ULEA UR7, UR6, UR21, 0x3 ;  /* 0x0000001506077291 */ /* 0x000fe2000f8e18ff */
[----:B--2---:R-:W-:Y:S01]  /*1970*/  @P5 MOV R3, 0x24000 ;  /* 0x0002400000035802 */ /* 0x004fe20000000f00 */
[----:B-12-4-:R-:W-:Y:S10]  /*1980*/  @P2 BRA `(.L_x_26) ;  /* 0x00000000000c2947 */ /* 0x016ff40003800000 */
[----:B------:R-:W-:-:S04]  /*1990*/  SHF.L.U32 R4, R15, 0x1f, RZ ;  /* 0x0000001f0f047819 */ /* 0x000fc800000006ff */
[----:B------:R-:W1:Y:S02]  /*19a0*/  SYNCS.PHASECHK.TRANS64.TRYWAIT P0, [UR7+0x10], R4 ;  /* 0x00001004ff0075a7 */ /* 0x000e640008001107 */
[----:B-1----:R-:W-:Y:S05]  /*19b0*/  @!P0 BRA `(.L_x_27) ;  /* 0x0000005800c88947 */ /* 0x002fea0003800000 */
.L_x_26:
[----:B------:R2:W-:Y:S01]  /*19c0*/  @P5 SYNCS.ARRIVE.TRANS64 RZ, [UR7], R3 ;  /* 0x00000003ffff59a7 */ /* 0x0005e20008000007 */
[----:B------:R-:W-:Y:S02]  /*19d0*/  ULOP3.LUT UR4, UR37, 0x2, URZ, 0xfc, !UPT ;  /* 0x0000000225047892 */ /* 0x000fe4000f8efcff */
[----:B------:R-:W-:Y:S02]  /*19e0*/  UIADD3 UR29, UPT, UPT, UR29, 0x1, URZ ;  /* 0x000000011d1d7890 */ /* 0x000fe4000fffe0ff */
[----:B------:R-:W-:Y:S02]  /*19f0*/  UISETP.NE.AND UP0, UPT, UR4, 0x2, UPT ;  /* 0x000000020400788c */ /* 0x000fe4000bf05270 */
[----:B------:R-:W-:-:S07]  /*1a00*/  UISETP.NE.AND UP2, UPT, UR29, 0x1, UPT ;  /* 0x000000011d00788c */ /* 0x000fce000bf45270 */
[----:B------:R-:W-:Y:S05]  /*1a10*/  BRA.U UP0, `(.L_x_28) ;  /* 0x0000000100047547 */ /* 0x000fea000b800000 */
[----:B------:R-:W-:Y:S05]  /*1a20*/  BPT.TRAP 0x1 ;  /* 0x000000040000795c */ /* 0x000fea0000300000 */
.L_x_28:
[----:B------:R-:W-:Y:S04]  /*1a30*/  BSSY.RECONVERGENT B0, `(.L_x_29) ;  /* 0x0000003000007945 */ /* 0x000fe80003800200 */
[----:B------:R-:W-:Y:S05]  /*1a40*/  @!P4 BRA `(.L_x_30) ;  /* 0x000000000004c947 */ /* 0x000fea0003800000 */
[----:B------:R-:W-:Y:S05]  /*1a50*/  BPT.TRAP 0x1 ;  /* 0x000000040000795c */ /* 0x000fea0000300000 */
.L_x_30:
[----:B------:R-:W-:Y:S05]  /*1a60*/  BSYNC.RECONVERGENT B0 ;  /* 0x0000000000007941 */ /* 0x000fea0003800200 */
.L_x_29:
[----:B------:R-:W-:Y:S01]  /*1a70*/  UIADD3 UR4, UPT, UPT, UR6, 0x1, URZ ;  /* 0x0000000106047890 */ /* 0x000fe2000fffe0ff */
[----:B------:R-:W-:Y:S01]  /*1a80*/  BSSY.RECONVERGENT B0, `(.L_x_31) ;  /* 0x000003c000007945 */ /* 0x000fe20003800200 */
[----:B------:R-:W-:Y:S02]  /*1a90*/  ELECT P0, URZ, PT ;  /* 0x0000000000ff782f */ /* 0x000fe40003800000 */
[----:B------:R-:W-:-:S04]  /*1aa0*/  UISETP.NE.AND UP0, UPT, UR4, 0x2, UPT ;  /* 0x000000020400788c */ /* 0x000fc8000bf05270 */
[----:B------:R-:W-:Y:S02]  /*1ab0*/  USEL UR5, URZ, 0x1, UP0 ;  /* 0x00000001ff057887 */ /* 0x000fe40008000000 */
[----:B------:R-:W-:-:S04]  /*1ac0*/  USEL UR23, UR4, URZ, UP0 ;  /* 0x000000ff04177287 */ /* 0x000fc80008000000 */
[----:B------:R-:W-:Y:S01]  /*1ad0*/  ULEA UR4, UR23, UR21, 0x3 ;  /* 0x0000001517047291 */ /* 0x000fe2000f8e18ff */
[----:B------:R-:W-:-:S04]  /*1ae0*/  LOP3.LUT R15, R15, UR5, RZ, 0x3c, !PT ;  /* 0x000000050f0f7c12 */ /* 0x000fc8000f8e3cff */
[----:B-1----:R-:W-:-:S04]  /*1af0*/  SHF.L.U32 R2, R15, 0x1f, RZ ;  /* 0x0000001f0f027819 */ /* 0x002fc800000006ff */
[----:B------:R1:W4:Y:S01]  /*1b00*/  SYNCS.PHASECHK.TRANS64.TRYWAIT P2, [UR4+0x10], R2 ;  /* 0x00001002ff0075a7 */ /* 0x0003220008041104 */
[----:B------:R-:W-:Y:S05]  /*1b10*/  @!P0 BRA `(.L_x_32) ;  /* 0x0000000000c88947 */ /* 0x000fea0003800000 */
[----:B------:R-:W-:Y:S02]  /*1b20*/  ULEA UR32, UR6, UR21, 0x10 ;  /* 0x0000001506207291 */ /* 0x000fe4000f8e80ff */
[----:B------:R-:W-:Y:S02]  /*1b30*/  UIADD3 UR4, UP1, UPT, UR38, 0x80, URZ ;  /* 0x0000008026047890 */ /* 0x000fe4000ff3e0ff */
[----:B------:R-:W-:Y:S02]  /*1b40*/  ULEA UR13, UR6, UR21, 0xd ;  /* 0x00000015060d7291 */ /* 0x000fe4000f8e68ff */
[----:B------:R-:W-:Y:S02]  /*1b50*/  UIADD3 UR14, UP0, UPT, UR38, 0x180, URZ ;  /* 0x00000180260e7890 */ /* 0x000fe4000ff1e0ff */
[----:B------:R-:W-:Y:S02]  /*1b60*/  UIADD3 UR58, UPT, UPT, UR42, -0x80, URZ ;  /* 0xffffff802a3a7890 */ /* 0x000fe4000fffe0ff */
[----:B------:R-:W-:-:S02]  /*1b70*/  ULOP3.LUT UR57, UR7, 0xfefffff8, URZ, 0xc0, !UPT ;  /* 0xfefffff807397892 */ /* 0x000fc4000f8ec0ff */
[----:B------:R-:W-:Y:S02]  /*1b80*/  UIADD3.X UR5, UPT, UPT, URZ, UR39, URZ, UP1, !UPT ;  /* 0x00000027ff057290 */ /* 0x000fe40008ffe4ff */
[----:B------:R-:W-:Y:S02]  /*1b90*/  UIADD3 UR56, UPT, UPT, UR32, 0x4400, URZ ;  /* 0x0000440020387890 */ /* 0x000fe4000fffe0ff */
[----:B------:R-:W-:Y:S02]  /*1ba0*/  UIADD3 UR50, UPT, UPT, UR42, -0x40, URZ ;  /* 0xffffffc02a327890 */ /* 0x000fe4000fffe0ff */
[----:B------:R-:W-:Y:S02]  /*1bb0*/  UIADD3 UR48, UPT, UPT, UR32, 0x8400, URZ ;  /* 0x0000840020307890 */ /* 0x000fe4000fffe0ff */
[----:B------:R-:W-:Y:S02]  /*1bc0*/  UIADD3 UR40, UPT, UPT, UR32, 0xc400, URZ ;  /* 0x0000c40020287890 */ /* 0x000fe4000fffe0ff */
[----:B------:R-:W-:-:S02]  /*1bd0*/  UIADD3 UR34, UPT, UPT, UR42, 0x40, URZ ;  /* 0x000000402a227890 */ /* 0x000fc4000fffe0ff */
[----:B------:R-:W-:Y:S02]  /*1be0*/  UIADD3 UR32, UPT, UPT, UR32, 0x10400, URZ ;  /* 0x0001040020207890 */ /* 0x000fe4000fffe0ff */
[----:B------:R-:W-:Y:S02]  /*1bf0*/  UIADD3.X UR15, UPT, UPT, URZ, UR39, URZ, UP0, !UPT ;  /* 0x00000027ff0f7290 */ /* 0x000fe400087fe4ff */
[----:B------:R-:W-:Y:S02]  /*1c00*/  UIADD3 UR24, UPT, UPT, UR13, 0x24400, URZ ;  /* 0x000244000d187890 */ /* 0x000fe4000fffe0ff */
[----:B------:R-:W-:Y:S01]  /*1c10*/  UIADD3 UR8, UPT, UPT, UR13, 0x24c00, URZ ;  /* 0x00024c000d087890 */ /* 0x000fe2000fffe0ff */
[----:B------:R-:W-:Y:S01]  /*1c20*/  UMOV UR30, 0x0 ;  /* 0x00000000001e7882 */ /* 0x000fe20000000000 */
[----:B------:R-:W-:Y:S01]  /*1c30*/  UMOV UR31, 0x10000000 ;  /* 0x10000000001f7882 */ /* 0x000fe20000000000 */
[----:B------:R-:W-:Y:S01]  /*1c40*/  UMOV UR51, UR59 ;  /* 0x0000003b00337c82 */ /* 0x000fe20008000000 */
[----:B------:R-:W-:Y:S01]  /*1c50*/  UMOV UR52, UR60 ;  /* 0x0000003c00347c82 */ /* 0x000fe20008000000 */
[----:B------:R-:W-:Y:S01]  /*1c60*/  UMOV UR49, UR57 ;  /* 0x0000003900317c82 */ /* 0x000fe20008000000 */
[----:B------:R-:W-:Y:S01]  /*1c70*/  UMOV UR43, UR59 ;  /* 0x0000003b002b7c82 */ /* 0x000fe20008000000 */
[----:B------:R-:W-:Y:S01]  /*1c80*/  UMOV UR44, UR60 ;  /* 0x0000003c002c7c82 */ /* 0x000fe20008000000 */
[----:B------:R-:W-:Y:S01]  /*1c90*/  UMOV UR41, UR57 ;  /* 0x0000003900297c82 */ /* 0x000fe20008000000 */
[----:B------:R-:W-:Y:S01]  /*1ca0*/  UTMALDG.3D.2CTA [UR56], [UR4], desc[UR30] ;  /* 0x00001e38040075b4 */ /* 0x000fe20008211000 */
[----:B------:R-:W-:Y:S01]  /*1cb0*/  UMOV UR35, UR59 ;  /* 0x0000003b00237c82 */ /* 0x000fe20008000000 */
        /* <DEDUP_REMOVED lines=10> */
[----:B------:R-:W-:Y:S01]  /*1d60*/  UIADD3 UR16, UPT, UPT, UR13, 0x25400, URZ ;  /* 0x000254000d107890 */ /* 0x000fe2000fffe0ff */
[----:B------:R-:W-:Y:S01]  /*1d70*/  UMOV UR18, UR42 ;  /* 0x0000002a00127c82 */ /* 0x000fe20008000000 */
[----:B------:R-:W-:Y:S01]  /*1d80*/  UMOV UR19, UR27 ;  /* 0x0000001b00137c82 */ /* 0x000fe20008000000 */
[----:B------:R-:W-:Y:S01]  /*1d90*/  UTMALDG.3D.2CTA [UR40], [UR4], desc[UR30] ;  /* 0x00001e28040075b4 */ /* 0x000fe20008211000 */
[----:B------:R-:W-:Y:S01]  /*1da0*/  UMOV UR20, UR60 ;  /* 0x0000003c00147c82 */ /* 0x000fe20008000000 */
[----:B------:R-:W-:Y:S01]  /*1db0*/  UMOV UR17, UR57 ;  /* 0x0000003900117c82 */ /* 0x000fe20008000000 */
[----:B------:R-:W-:Y:S01]  /*1dc0*/  UTMALDG.3D.2CTA [UR32], [UR4], desc[UR30] ;  /* 0x00001e20040075b4 */ /* 0x000fe20008211000 */
[----:B------:R-:W-:Y:S01]  /*1dd0*/  UTMALDG.3D.2CTA [UR24], [UR14], desc[UR30] ;  /* 0x00001e180e0075b4 */ /* 0x000fe20008211000 */
[----:B------:R2:W-:Y:S01]  /*1de0*/  UTMALDG.3D.2CTA [UR8], [UR14], desc[UR30] ;  /* 0x00001e080e0075b4 */ /* 0x0005e20008211000 */
[----:B------:R1:W-:Y:S01]  /*1df0*/  UTMALDG.3D.2CTA [UR16], [UR14], desc[UR30] ;  /* 0x00001e100e0075b4 */ /* 0x0003e20008211000 */
[----:B--2---:R-:W-:Y:S01]  /*1e00*/  UIADD3 UR8, UPT, UPT, UR13, 0x25c00, URZ ;  /* 0x00025c000d087890 */ /* 0x004fe2000fffe0ff */
[----:B------:R-:W-:-:S08]  /*1e10*/  UMOV UR10, UR34 ;  /* 0x00000022000a7c82 */ /* 0x000fd00008000000 */
[----:B------:R1:W-:Y:S02]  /*1e20*/  UTMALDG.3D.2CTA [UR8], [UR14], desc[UR30] ;  /* 0x00001e080e0075b4 */ /* 0x0003e40008211000 */
[----:B-1----:R-:W-:Y:S01]  /*1e30*/  NOP ;  /* 0x0000000000007918 */ /* 0x002fe20000000000 */
.L_x_32:
[----:B------:R-:W-:Y:S05]  /*1e40*/  BSYNC.RECONVERGENT B0 ;  /* 0x0000000000007941 */ /* 0x000fea0003800200 */
.L_x_31:
[----:B------:R-:W-:Y:S01]  /*1e50*/  UIADD3 UR42, UPT, UPT, UR42, 0x100, URZ ;  /* 0x000001002a2a7890 */ /* 0x000fe2000fffe0ff */
[----:B------:R-:W-:Y:S01]  /*1e60*/  UMOV UR6, UR23 ;  /* 0x0000001700067c82 */ /* 0x000fe20008000000 */
[----:B------:R-:W-:Y:S01]  /*1e70*/  UMOV UR22, UR45 ;  /* 0x0000002d00167c82 */ /* 0x000fe20008000000 */
[----:B------:R-:W-:Y:S09]  /*1e80*/  BRA.U UP2, `(.L_x_33) ;  /* 0xfffffff902b47547 */ /* 0x000ff2000b83ffff */
.L_x_25:
[----:B------:R-:W-:Y:S01]  /*1e90*/  ULEA UR4, UR23, UR21, 0x3 ;  /* 0x0000001517047291 */ /* 0x000fe2000f8e18ff */
[----:B-1----:R-:W-:Y:S01]  /*1ea0*/  SHF.L.U32 R2, R15, 0x1f, RZ ;  /* 0x0000001f0f027819 */ /* 0x002fe200000006ff */
[----:B------:R-:W-:Y:S01]  /*1eb0*/  @!P1 SYNCS.ARRIVE.TRANS64.A1T0 RZ, [UR21+0x48], RZ ;  /* 0x000048ffffff99a7 */ /* 0x000fe20008100015 */
[----:B------:R-:W-:-:S06]  /*1ec0*/  UISETP.GT.AND UP0, UPT, UR53, UR47, UPT ;  /* 0x0000002f3500728c */ /* 0x000fcc000bf04270 */
[----:B------:R1:W1:Y:S03]  /*1ed0*/  SYNCS.PHASECHK.TRANS64.TRYWAIT P1, [UR4+0x10], R2 ;  /* 0x00001002ff0075a7 */ /* 0x0002660008021104 */
[----:B------:R-:W-:Y:S05]  /*1ee0*/  BRA.U !UP0, `(.L_x_34) ;  /* 0x0000000508507547 */ /* 0x000fea000b800000 */
[----:B------:R-:W-:Y:S01]  /*1ef0*/  UIADD3 UR29, UPT, UPT, UR55, UR22, URZ ;  /* 0x00000016371d7290 */ /* 0x000fe2000fffe0ff */
[----:B------:R-:W-:-:S11]  /*1f00*/  UMOV UR6, UR23 ;  /* 0x0000001700067c82 */ /* 0x000fd60008000000 */
.L_x_42:
[----:B------:R-:W-:Y:S01]  /*1f10*/  ULEA UR7, UR6, UR21, 0x3 ;  /* 0x0000001506077291 */ /* 0x000fe2000f8e18ff */
[----:B--2---:R-:W-:Y:S01]  /*1f20*/  @P5 MOV R3, 0x24000 ;  /* 0x0002400000035802 */ /* 0x004fe20000000f00 */
[----:B-1----:R-:W-:Y:S10]  /*1f30*/  @P1 BRA `(.L_x_35) ;  /* 0x00000000000c1947 */ /* 0x002ff40003800000 */
[----:B------:R-:W-:-:S04]  /*1f40*/  SHF.L.U32 R4, R15, 0x1f, RZ ;  /* 0x0000001f0f047819 */ /* 0x000fc800000006ff */
[----:B------:R-:W1:Y:S02]  /*1f50*/  SYNCS.PHASECHK.TRANS64.TRYWAIT P0, [UR7+0x10], R4 ;  /* 0x00001004ff0075a7 */ /* 0x000e640008001107 */
[----:B-1----:R-:W-:Y:S05]  /*1f60*/  @!P0 BRA `(.L_x_36) ;  /* 0x0000005400748947 */ /* 0x002fea0003800000 */
.L_x_35:
[----:B------:R2:W-:Y:S01]  /*1f70*/  @P5 SYNCS.ARRIVE.TRANS64 RZ, [UR7], R3 ;  /* 0x00000003ffff59a7 */ /* 0x0005e20008000007 */
[----:B------:R-:W-:-:S04]  /*1f80*/  ULOP3.LUT UR4, UR37, 0x2, URZ, 0xfc, !UPT ;  /* 0x0000000225047892 */ /* 0x000fc8000f8efcff */
[----:B------:R-:W-:-:S09]  /*1f90*/  UISETP.NE.AND UP0, UPT, UR4, 0x2, UPT ;  /* 0x000000020400788c */ /* 0x000fd2000bf05270 */
[----:B------:R-:W-:Y:S05]  /*1fa0*/  BRA.U UP0, `(.L_x_37) ;  /* 0x0000000100047547 */ /* 0x000fea000b800000 */
[----:B------:R-:W-:Y:S05]  /*1fb0*/  BPT.TRAP 0x1 ;  /* 0x000000040000795c */ /* 0x000fea0000300000 */
.L_x_37:
[----:B------:R-:W-:Y:S04]  /*1fc0*/  BSSY.RECONVERGENT B0, `(.L_x_38) ;  /* 0x0000003000007945 */ /* 0x000fe80003800200 */
[----:B------:R-:W-:Y:S05]  /*1fd0*/  @!P4 BRA `(.L_x_39) ;  /* 0x000000000004c947 */ /* 0x000fea0003800000 */
[----:B------:R-:W-:Y:S05]  /*1fe0*/  BPT.TRAP 0x1 ;  /* 0x000000040000795c */ /* 0x000fea0000300000 */
.L_x_39:
[----:B------:R-:W-:Y:S05]  /*1ff0*/  BSYNC.RECONVERGENT B0 ;  /* 0x0000000000007941 */ /* 0x000fea0003800200 */
.L_x_38:
        /* <DEDUP_REMOVED lines=9> */
[----:B------:R1:W1:Y:S01]  /*2090*/  SYNCS.PHASECHK.TRANS64.TRYWAIT P1, [UR4+0x10], R2 ;  /* 0x00001002ff0075a7 */ /* 0x0002620008021104 */
[----:B------:R-:W-:Y:S05]  /*20a0*/  @!P0 BRA `(.L_x_41) ;  /* 0x0000000000cc8947 */ /* 0x000fea0003800000 */
[----:B------:R-:W-:Y:S02]  /*20b0*/  ULEA UR32, UR6, UR21, 0x10 ;  /* 0x0000001506207291 */ /* 0x000fe4000f8e80ff */
[----:B------:R-:W-:Y:S02]  /*20c0*/  UIADD3 UR4, UP1, UPT, UR38, 0x80, URZ ;  /* 0x0000008026047890 */ /* 0x000fe4000ff3e0ff */
[----:B------:R-:W-:Y:S02]  /*20d0*/  USHF.L.U32 UR58, UR22, 0x8, URZ ;  /* 0x00000008163a7899 */ /* 0x000fe400080006ff */
[----:B------:R-:W-:Y:S02]  /*20e0*/  ULEA UR13, UR6, UR21, 0xd ;  /* 0x00000015060d7291 */ /* 0x000fe4000f8e68ff */
[----:B------:R-:W-:Y:S02]  /*20f0*/  UIADD3 UR14, UP0, UPT, UR38, 0x180, URZ ;  /* 0x00000180260e7890 */ /* 0x000fe4000ff1e0ff */
[----:B------:R-:W-:-:S02]  /*2100*/  ULOP3.LUT UR57, UR7, 0xfefffff8, URZ, 0xc0, !UPT ;  /* 0xfefffff807397892 */ /* 0x000fc4000f8ec0ff */
[----:B------:R-:W-:Y:S02]  /*2110*/  UIADD3.X UR5, UPT, UPT, URZ, UR39, URZ, UP1, !UPT ;  /* 0x00000027ff057290 */ /* 0x000fe40008ffe4ff */
[----:B------:R-:W-:Y:S02]  /*2120*/  UIADD3 UR56, UPT, UPT, UR32, 0x4400, URZ ;  /* 0x0000440020387890 */ /* 0x000fe4000fffe0ff */
[----:B------:R-:W-:Y:S02]  /*2130*/  UIADD3 UR50, UPT, UPT, UR58, 0x40, URZ ;  /* 0x000000403a327890 */ /* 0x000fe4000fffe0ff */
[----:B------:R-:W-:Y:S02]  /*2140*/  UIADD3 UR48, UPT, UPT, UR32, 0x8400, URZ ;  /* 0x0000840020307890 */ /* 0x000fe4000fffe0ff */
[----:B------:R-:W-:Y:S02]  /*2150*/  UIADD3 UR42, UPT, UPT, UR58, 0x80, URZ ;  /* 0x000000803a2a7890 */ /* 0x000fe4000fffe0ff */
[----:B------:R-:W-:-:S02]  /*2160*/  UIADD3 UR40, UPT, UPT, UR32, 0xc400, URZ ;  /* 0x0000c40020287890 */ /* 0x000fc4000fffe0ff */
[----:B------:R-:W-:Y:S02]  /*2170*/  UIADD3 UR34, UPT, UPT, UR58, 0xc0, URZ ;  /* 0x000000c03a227890 */ /* 0x000fe4000fffe0ff */
        /* <DEDUP_REMOVED lines=37> */
[----:B--2---:R-:W-:Y:S01]  /*23d0*/  NOP ;  /* 0x0000000000007918 */ /* 0x004fe20000000000 */
.L_x_41:
[----:B-1----:R-:W-:Y:S05]  /*23e0*/  BSYNC.RECONVERGENT B0 ;  /* 0x0000000000007941 */ /* 0x002fea0003800200 */
.L_x_40:
[----:B------:R-:W-:Y:S01]  /*23f0*/  UIADD3 UR22, UPT, UPT, UR22, 0x1, URZ ;  /* 0x0000000116167890 */ /* 0x000fe2000fffe0ff */
[----:B------:R-:W-:-:S03]  /*2400*/  UMOV UR6, UR23 ;  /* 0x0000001700067c82 */ /* 0x000fc60008000000 */
[----:B------:R-:W-:-:S09]  /*2410*/  UISETP.NE.AND UP0, UPT, UR22, UR29, UPT ;  /* 0x0000001d1600728c */ /* 0x000fd2000bf05270 */
[----:B------:R-:W-:Y:S05]  /*2420*/  BRA.U UP0, `(.L_x_42) ;  /* 0xfffffff900b87547 */ /* 0x000fea000b83ffff */
.L_x_34:
[C---:B-1----:R-:W-:Y:S01]  /*2430*/  LEA R2, R14.reuse, UR21, 0x3 ;  /* 0x000000150e027c11 */ /* 0x042fe2000f8e18ff */
[----:B------:R-:W-:Y:S01]  /*2440*/  NOP ;  /* 0x0000000000007918 */ /* 0x000fe20000000000 */
[----:B--2---:R-:W-:Y:S02]  /*2450*/  SHF.L.U32 R3, R13, 0x1f, RZ ;  /* 0x0000001f0d037819 */ /* 0x004fe400000006ff */
[----:B------:R-:W-:Y:S02]  /*2460*/  LEA R4, R14, UR21, 0x4 ;  /* 0x000000150e047c11 */ /* 0x000fe4000f8e20ff */
[----:B------:R-:W1:Y:S02]  /*2470*/  SYNCS.PHASECHK.TRANS64.TRYWAIT P0, [R2+URZ+0x50], R3 ;  /* 0x00005003020075a7 */ /* 0x000e6400080011ff */
[----:B-1----:R-:W-:Y:S05]  /*2480*/  @!P0 BRA `(.L_x_43) ;  /* 0x0000005000448947 */ /* 0x002fea0003800000 */
.L_x_125:
[----:B------:R-:W4:Y:S01]  /*2490*/  LDS.128 R4, [R4+0xe0] ;  /* 0x0000e00004047984 */ /* 0x000f220000000c00 */
[----:B------:R-:W-:Y:S01]  /*24a0*/  ISETP.GE.AND P0, PT, R40, 0x1, PT ;  /* 0x000000012800780c */ /* 0x000fe20003f06270 */
[----:B-1----:R-:W-:Y:S01]  /*24b0*/  VIADD R2, R2, 0x60 ;  /* 0x0000006002027836 */ /* 0x002fe20000000000 */
[----:B------:R-:W-:Y:S01]  /*24c0*/  @!PT LDS RZ, [RZ] ;  /* 0x00000000fffff984 */ /* 0x000fe20000000800 */
[----:B------:R-:W-:Y:S01]  /*24d0*/  @!PT LDS RZ, [RZ] ;  /* 0x00000000fffff984 */ /* 0x000fe20000000800 */
[----:B------:R-:W-:Y:S01]  /*24e0*/  @!PT LDS RZ, [RZ] ;  /* 0x00000000fffff984 */ /* 0x000fe20000000800 */
[----:B------:R-:W-:Y:S01]  /*24f0*/  @!PT LDS RZ, [RZ] ;  /* 0x00000000fffff984 */ /* 0x000fe20000000800 */
[----:B------:R1:W-:Y:S06]  /*2500*/  MEMBAR.ALL.CTA ;  /* 0x0000000000007992 */ /* 0x0003ec0000008000 */
[----:B-1----:R-:W1:Y:S01]  /*2510*/  FENCE.VIEW.ASYNC.S ;  /* 0x00000000000073c6 */ /* 0x002e620000000000 */
[----:B------:R-:W-:-:S04]  /*2520*/  PRMT R2, RZ, 0x654, R2 ;  /* 0x00000654ff027816 */ /* 0x000fc80000000002 */
[----:B-1----:R1:W-:Y:S01]  /*2530*/  SYNCS.ARRIVE.TRANS64.RED.A1T0 RZ, [R2+URZ], RZ ;  /* 0x000000ff02ff79a7 */ /* 0x0023e200081004ff */
[----:B----4-:R-:W-:-:S13]  /*2540*/  LOP3.LUT P2, RZ, R6, 0x1, RZ, 0xc0, !PT ;  /* 0x0000000106ff7812 */ /* 0x010fda000784c0ff */
[----:B------:R-:W-:Y:S01]  /*2550*/  @P2 SHF.R.U32.HI R3, RZ, 0x10, R5 ;  /* 0x00000010ff032819 */ /* 0x000fe20000011605 */
[----:B------:R-:W-:Y:S01]  /*2560*/  VOTEU.ANY UP0, P2 ;  /* 0x0000000000ff7886 */ /* 0x000fe20001000100 */
[----:B------:R-:W-:Y:S02]  /*2570*/  @P2 MOV R10, R4 ;  /* 0x00000004000a2202 */ /* 0x000fe40000000f00 */
[----:B------:R-:W-:Y:S02]  /*2580*/  @P2 R2UR.BROADCAST UR4, R3 ;  /* 0x00000000030422ca */ /* 0x000fe400008e0000 */
[----:B------:R-:W-:-:S11]  /*2590*/  @P2 LOP3.LUT R9, R5, 0xffff, RZ, 0xc0, !PT ;  /* 0x0000ffff05092812 */ /* 0x000fd600078ec0ff */
[----:B------:R-:W-:Y:S01]  /*25a0*/  @UP0 UMOV UR60, UR4 ;  /* 0x00000004003c0c82 */ /* 0x000fe20008000000 */
[----:B-1----:R-:W-:Y:S05]  /*25b0*/  @!P0 BRA `(.L_x_44) ;  /* 0x0000000000b88947 */ /* 0x002fea0003800000 */
[----:B------:R-:W3:Y:S01]  /*25c0*/  LDC.64 R4, c[0x0][0xb18] ;  /* 0x0002c600ff047b82 */ /* 0x000ee20000000a00 */
[----:B------:R-:W-:-:S07]  /*25d0*/  ISETP.NE.AND P3, PT, R40, 0x1, PT ;  /* 0x000000012800780c */ /* 0x000fce0003f65270 */
[----:B------:R-:W1:Y:S08]  /*25e0*/  LDC.64 R6, c[0x0][0xb10] ;  /* 0x0002c400ff067b82 */ /* 0x000e700000000a00 */
[----:B------:R-:W2:Y:S08]  /*25f0*/  LDC R18, c[0x0][0xb20] ;  /* 0x0002c800ff127b82 */ /* 0x000eb00000000800 */
[----:B------:R-:W4:Y:S01]  /*2600*/  LDC R19, c[0x0][0xb0c] ;  /* 0x0002c300ff137b82 */ /* 0x000f220000000800 */
[----:B---3--:R-:W-:Y:S01]  /*2610*/  IMAD.HI.U32 R21, R0, R5, RZ ;  /* 0x0000000500157227 */ /* 0x008fe200078e00ff */
[----:B------:R-:W-:-:S03]  /*2620*/  ISETP.NE.AND P0, PT, R4, 0x1, PT ;  /* 0x000000010400780c */ /* 0x000fc60003f05270 */
[----:B------:R-:W-:-:S03]  /*2630*/  IMAD.HI.U32 R5, R9, R5, RZ ;  /* 0x0000000509057227 */ /* 0x000fc600078e00ff */
[----:B------:R-:W3:Y:S01]  /*2640*/  LDC.64 R2, c[0x0][0xb28] ;  /* 0x0002ca00ff027b82 */ /* 0x000ee20000000a00 */
[----:B-1----:R-:W-:-:S04]  /*2650*/  IMAD.HI.U32 R22, R8, R6, RZ ;  /* 0x0000000608167227 */ /* 0x002fc800078e00ff */
[----:B------:R-:W-:Y:S01]  /*2660*/  IMAD.HI.U32 R23, R10, R6, RZ ;  /* 0x000000060a177227 */ /* 0x000fe200078e00ff */
[----:B------:R-:W-:Y:S02]  /*2670*/  SHF.R.U32.HI R22, RZ, R7, R22 ;  /* 0x00000007ff167219 */ /* 0x000fe40000011616 */
[-C--:B--2---:R-:W-:Y:S02]  /*2680*/  SHF.R.U32.HI R21, RZ, R18.reuse, R21 ;  /* 0x00000012ff157219 */ /* 0x084fe40000011615 */
[----:B------:R-:W-:Y:S02]  /*2690*/  SHF.R.U32.HI R5, RZ, R18, R5 ;  /* 0x00000012ff057219 */ /* 0x000fe40000011605 */
[----:B------:R-:W-:Y:S02]  /*26a0*/  SEL R21, R0, R21, !P0 ;  /* 0x0000001500157207 */ /* 0x000fe40004000000 */
[----:B------:R-:W-:Y:S02]  /*26b0*/  SHF.R.U32.HI R23, RZ, R7, R23 ;  /* 0x00000007ff177219 */ /* 0x000fe40000011617 */
[----:B----4-:R-:W-:-:S02]  /*26c0*/  ISETP.NE.AND P1, PT, R19, 0x1, PT ;  /* 0x000000011300780c */ /* 0x010fc40003f25270 */
[----:B------:R-:W-:Y:S02]  /*26d0*/  SEL R5, R9, R5, !P0 ;  /* 0x0000000509057207 */ /* 0x000fe40004000000 */
[----:B------:R-:W-:Y:S02]  /*26e0*/  SEL R22, R8, R22, !P1 ;  /* 0x0000001608167207 */ /* 0x000fe40004800000 */
[----:B------:R-:W-:Y:S01]  /*26f0*/  SEL R23, R10, R23, !P1 ;  /* 0x000000170a177207 */ /* 0x000fe20004800000 */
[----:B---3--:R-:W-:-:S04]  /*2700*/  IMAD.HI.U32 R20, R21, R2, RZ ;  /* 0x0000000215147227 */ /* 0x008fc800078e00ff */
        /* <DEDUP_REMOVED lines=10> */
[----:B------:R-:W-:-:S04]  /*27b0*/  @!P0 IMAD.HI.U32 R7, R23, R2, RZ ;  /* 0x0000000217078227 */ /* 0x000fc800078e00ff */
[----:B------:R-:W-:Y:S01]  /*27c0*/  IMAD.MOV R2, RZ, RZ, -R6 ;  /* 0x000000ffff027224 */ /* 0x000fe200078e0a06 */
[----:B------:R-:W-:Y:S02]  /*27d0*/  @!P0 SHF.R.U32.HI R3, RZ, R3, R7 ;  /* 0x00000003ff038219 */ /* 0x000fe40000011607 */
[----:B------:R-:W-:Y:S01]  /*27e0*/  IADD3 R7, PT, PT, -R5, RZ, RZ ;  /* 0x000000ff05077210 */ /* 0x000fe20007ffe1ff */
[----:B------:R-:W-:Y:S01]  /*27f0*/  IMAD R2, R40, R2, R5 ;  /* 0x0000000228027224 */ /* 0x000fe200078e0205 */
        /* <DEDUP_REMOVED lines=10> */
.L_x_44:
[----:B------:R-:W1:Y:S02]  /*28a0*/  LDCU UR4, c[0x0][0xb30] ;  /* 0x00016600ff0477ac */ /* 0x000e640008000800 */
[----:B-1----:R-:W-:-:S09]  /*28b0*/  UISETP.NE.AND UP0, UPT, UR4, 0x1, UPT ;  /* 0x000000010400788c */ /* 0x002fd2000bf05270 */
[----:B------:R-:W-:Y:S05]  /*28c0*/  BRA.U UP0, `(.L_x_45) ;  /* 0x0000000100407547 */ /* 0x000fea000b800000 */
[----:B------:R-:W1:Y:S08]  /*28d0*/  LDC.64 R4, c[0x0][0xb10] ;  /* 0x0002c400ff047b82 */ /* 0x000e700000000a00 */
[----:B------:R-:W2:Y:S08]  /*28e0*/  LDC.64 R2, c[0x0][0xb18] ;  /* 0x0002c600ff027b82 */ /* 0x000eb00000000a00 */
[----:B------:R-:W4:Y:S08]  /*28f0*/  LDC R6, c[0x0][0xb20] ;  /* 0x0002c800ff067b82 */ /* 0x000f300000000800 */
[----:B------:R-:W3:Y:S01]  /*2900*/  LDC R7, c[0x0][0xb0c] ;  /* 0x0002c300ff077b82 */ /* 0x000ee20000000800 */
[----:B-1----:R-:W-:-:S05]  /*2910*/  IMAD.HI.U32 R4, R10, R4, RZ ;  /* 0x000000040a047227 */ /* 0x002fca00078e00ff */
[----:B------:R-:W-:Y:S01]  /*2920*/  SHF.R.U32.HI R4, RZ, R5, R4 ;  /* 0x00000005ff047219 */ /* 0x000fe20000011604 */
[----:B--2---:R-:W-:Y:S01]  /*2930*/  IMAD.HI.U32 R3, R9, R3, RZ ;  /* 0x0000000309037227 */ /* 0x004fe200078e00ff */
[----:B------:R-:W-:-:S04]  /*2940*/  ISETP.NE.AND P0, PT, R2, 0x1, PT ;  /* 0x000000010200780c */ /* 0x000fc80003f05270 */
[----:B----4-:R-:W-:-:S04]  /*2950*/  SHF.R.U32.HI R3, RZ, R6, R3 ;  /* 0x00000006ff037219 */ /* 0x010fc80000011603 */
[----:B------:R-:W-:Y:S02]  /*2960*/  SEL R3, R9, R3, !P0 ;  /* 0x0000000309037207 */ /* 0x000fe40004000000 */
[----:B---3--:R-:W-:-:S04]  /*2970*/  ISETP.NE.AND P1, PT, R7, 0x1, PT ;  /* 0x000000010700780c */ /* 0x008fc80003f25270 */
[----:B------:R-:W-:-:S05]  /*2980*/  SEL R4, R10, R4, !P1 ;  /* 0x000000040a047207 */ /* 0x000fca0004800000 */
[----:B------:R-:W-:Y:S02]  /*2990*/  IMAD.IADD R5, R3, 0x1, -R4 ;  /* 0x0000000103057824 */ /* 0x000fe400078e0a04 */
[----:B------:R-:W-:Y:S02]  /*29a0*/  IMAD.IADD R3, R4, 0x1, -R3 ;  /* 0x0000000104037824 */ /* 0x000fe400078e0a03 */
[----:B------:R-:W-:Y:S02]  /*29b0*/  IMAD R10, R5, R7, R10 ;  /* 0x00000007050a7224 */ /* 0x000fe400078e020a */
[----:B------:R-:W-:-:S07]  /*29c0*/  IMAD R9, R3, R2, R9 ;  /* 0x0000000203097224 */ /* 0x000fce00078e0209 */
.L_x_45:
[----:B------:R-:W-:Y:S01]  /*29d0*/  VIADD R14, R14, 0x1 ;  /* 0x000000010e0e7836 */ /* 0x000fe20000000000 */
[----:B------:R-:W-:Y:S01]  /*29e0*/  PLOP3.LUT P1, PT, PT, PT, PT, 0x80, 0x8 ;  /* 0x000000000008781c */ /* 0x000fe20003f2f070 */
[----:B------:R-:W-:Y:S02]  /*29f0*/  IMAD.IADD R96, R10, 0x1, R95 ;  /* 0x000000010a607824 */ /* 0x000fe400078e025f */
[----:B------:R-:W-:Y:S01]  /*2a00*/  IMAD.IADD R97, R9, 0x1, R94 ;  /* 0x0000000109617824 */ /* 0x000fe200078e025e */
[----:B------:R-:W-:-:S04]  /*2a10*/  ISETP.NE.AND P0, PT, R14, 0x2, PT ;  /* 0x000000020e00780c */ /* 0x000fc80003f05270 */
[----:B------:R-:W-:Y:S02]  /*2a20*/  SEL R2, RZ, 0x1, P0 ;  /* 0x00000001ff027807 */ /* 0x000fe40000000000 */
[----:B------:R-:W-:Y:S02]  /*2a30*/  SEL R14, R14, RZ, P0 ;  /* 0x000000ff0e0e7207 */ /* 0x000fe40000000000 */
[----:B------:R-:W-:Y:S01]  /*2a40*/  LOP3.LUT R13, R13, R2, RZ, 0x3c, !PT ;  /* 0x000000020d0d7212 */ /* 0x000fe200078e3cff */
[----:B------:R-:W-:Y:S06]  /*2a50*/  @P2 BRA `(.L_x_46) ;  /* 0xffffffec00302947 */ /* 0x000fec000383ffff */
[----:B------:R-:W-:Y:S01]  /*2a60*/  UIADD3 UR21, UPT, UPT, UR21, 0x10, URZ ;  /* 0x0000001015157890 */ /* 0x000fe2000fffe0ff */
[----:B------:R-:W-:-:S03]  /*2a70*/  SHF.L.U32 R2, R15, 0x1f, RZ ;  /* 0x0000001f0f027819 */ /* 0x000fc600000006ff */
[----:B------:R-:W-:-:S09]  /*2a80*/  ULEA UR4, UR23, UR21, 0x3 ;  /* 0x0000001517047291 */ /* 0x000fd2000f8e18ff */
[----:B------:R-:W1:Y:S02]  /*2a90*/  SYNCS.PHASECHK.TRANS64.TRYWAIT P0, [UR4], R2 ;  /* 0x00000002ff0075a7 */ /* 0x000e640008001104 */
[----:B-1----:R-:W-:Y:S05]  /*2aa0*/  @!P0 BRA `(.L_x_47) ;  /* 0x0000004800d08947 */ /* 0x002fea0003800000 */
.L_x_127:
[----:B------:R-:W-:-:S04]  /*2ab0*/  UIADD3 UR4, UPT, UPT, UR23, 0x1, URZ ;  /* 0x0000000117047890 */ /* 0x000fc8000fffe0ff */
[----:B------:R-:W-:-:S04]  /*2ac0*/  UISETP.NE.AND UP0, UPT, UR4, 0x2, UPT ;  /* 0x000000020400788c */ /* 0x000fc8000bf05270 */
[----:B------:R-:W-:Y:S02]  /*2ad0*/  USEL UR5, URZ, 0x1, UP0 ;  /* 0x00000001ff057887 */ /* 0x000fe40008000000 */
[----:B------:R-:W-:-:S04]  /*2ae0*/  USEL UR4, UR4, URZ, UP0 ;  /* 0x000000ff04047287 */ /* 0x000fc80008000000 */
[----:B------:R-:W-:Y:S01]  /*2af0*/  ULEA UR4, UR4, UR21, 0x3 ;  /* 0x0000001504047291 */ /* 0x000fe2000f8e18ff */
[----:B-1----:R-:W-:-:S04]  /*2b00*/  LOP3.LUT R2, R15, UR5, RZ, 0x3c, !PT ;  /* 0x000000050f027c12 */ /* 0x002fc8000f8e3cff */
[----:B------:R-:W-:Y:S01]  /*2b10*/  SHF.L.U32 R2, R2, 0x1f, RZ ;  /* 0x0000001f02027819 */ /* 0x000fe200000006ff */
[----:B---3--:R-:W-:-:S07]  /*2b20*/  IMAD.U32 R0, RZ, RZ, UR4 ;  /* 0x00000004ff007e24 */ /* 0x008fce000f8e00ff */
.L_x_48:
[----:B-1----:R1:W2:Y:S02]  /*2b30*/  SYNCS.PHASECHK.TRANS64.TRYWAIT P0, [R0+URZ], R2 ;  /* 0x00000002000075a7 */ /* 0x0022a400080011ff */
[----:B--2---:R-:W-:Y:S05]  /*2b40*/  @!P0 NANOSLEEP.SYNCS 0x989680 ;  /* 0x009896800000895d */ /* 0x004fea0003900000 */
[----:B------:R-:W2:Y:S02]  /*2b50*/  @!P0 SYNCS.PHASECHK.TRANS64 P0, [R0+URZ], R2 ;  /* 0x00000002000085a7 */ /* 0x000ea400080010ff */
[----:B--2---:R-:W-:Y:S05]  /*2b60*/  @P0 EXIT ;  /* 0x000000000000094d */ /* 0x004fea0003800000 */
[----:B------:R-:W-:Y:S05]  /*2b70*/  BRA `(.L_x_48) ;  /* 0xfffffffc00ec7947 */ /* 0x000fea000383ffff */
.L_x_22:
[----:B------:R-:W-:-:S04]  /*2b80*/  UISETP.NE.AND UP1, UPT, UR46, URZ, UPT ;  /* 0x000000ff2e00728c */ /* 0x000fc8000bf25270 */
[----:B------:R-:W-:-:S09]  /*2b90*/  UISETP.NE.OR UP1, UPT, UR10, 0x1, UP1 ;  /* 0x000000010a00788c */ /* 0x000fd20008f25670 */
[----:B------:R-:W-:Y:S05]  /*2ba0*/  BRA.U UP1, `(.L_x_49) ;  /* 0x00000005014c7547 */ /* 0x000fea000b800000 */
[----:B------:R-:W-:Y:S01]  /*2bb0*/  HFMA2 R11, -RZ, RZ, 0, 0 ;  /* 0x00000000ff0b7431 */ /* 0x000fe200000001ff */
[----:B------:R-:W-:Y:S01]  /*2bc0*/  ISETP.GE.U32.AND P2, PT, R10, 0x2, PT ;  /* 0x000000020a00780c */ /* 0x000fe20003f46070 */
[----:B------:R-:W-:Y:S01]  /*2bd0*/  IMAD.MOV.U32 R12, RZ, RZ, 0x1 ;  /* 0x00000001ff0c7424 */ /* 0x000fe200078e00ff */
[----:B------:R-:W-:Y:S01]  /*2be0*/  CS2R R8, SRZ ;  /* 0x0000000000087805 */ /* 0x000fe2000001ff00 */
[----:B------:R-:W-:Y:S01]  /*2bf0*/  IMAD.MOV.U32 R3, RZ, RZ, RZ ;  /* 0x000000ffff037224 */ /* 0x000fe200078e00ff */
[----:B------:R-:W-:Y:S01]  /*2c00*/  UMOV UR6, 0x400 ;  /* 0x0000040000067882 */ /* 0x000fe20000000000 */
[----:B------:R-:W-:Y:S01]  /*2c10*/  UMOV UR5, URZ ;  /* 0x000000ff00057c82 */ /* 0x000fe20008000000 */
[----:B------:R-:W-:-:S12]  /*2c20*/  ULEA UR6, UR46, UR6, 0x18 ;  /* 0x000000062e067291 */ /* 0x000fd8000f8ec0ff */
.L_x_53:
[----:B------:R-:W-:Y:S02]  /*2c30*/  LEA R0, R3, UR6, 0x3 ;  /* 0x0000000603007c11 */ /* 0x000fe4000f8e18ff */
[----:B------:R-:W-:-:S03]  /*2c40*/  SHF.L.U32 R4, R8, 0x1f, RZ ;  /* 0x0000001f08047819 */ /* 0x000fc600000006ff */
[----:B------:R-:W-:Y:S01]  /*2c50*/  VIADD R5, R0, 0xc0 ;  /* 0x000000c000057836 */ /* 0x000fe20000000000 */
[----:B------:R-:W1:Y:S02]  /*2c60*/  SYNCS.PHASECHK.TRANS64.TRYWAIT P0, [R0+URZ+0xb0], R4 ;  /* 0x0000b004000075a7 */ /* 0x000e6400080011ff */
[----:B-1----:R-:W-:Y:S05]  /*2c70*/  @!P0 BRA `(.L_x_50) ;  /* 0x0000004800748947 */ /* 0x002fea0003800000 */
.L_x_128:
[----:B------:R-:W-:Y:S01]  /*2c80*/  ULEA UR4, UR5, UR6, 0x3 ;  /* 0x0000000605047291 */ /* 0x000fe2000f8e18ff */
[----:B-1----:R-:W-:Y:S01]  /*2c90*/  PRMT R0, RZ, 0x654, R5 ;  /* 0x00000654ff007816 */ /* 0x002fe20000000005 */
[----:B------:R-:W-:Y:S01]  /*2ca0*/  @!P2 IMAD.MOV.U32 R4, RZ, RZ, 0x10 ;  /* 0x00000010ff04a424 */ /* 0x000fe200078e00ff */
[----:B------:R-:W-:Y:S01]  /*2cb0*/  SHF.L.U32 R5, R12, 0x1f, RZ ;  /* 0x0000001f0c057819 */ /* 0x000fe200000006ff */
[----:B------:R-:W-:Y:S01]  /*2cc0*/  UIADD3 UR7, UPT, UPT, UR4, 0x50, URZ ;  /* 0x0000005004077890 */ /* 0x000fe2000fffe0ff */
[----:B------:R1:W-:Y:S05]  /*2cd0*/  SYNCS.ARRIVE.TRANS64.RED.A1T0 RZ, [R0+URZ], RZ ;  /* 0x000000ff00ff79a7 */ /* 0x0003ea00081004ff */
[----:B------:R-:W-:Y:S01]  /*2ce0*/  IMAD.U32 R6, RZ, RZ, UR7 ;  /* 0x00000007ff067e24 */ /* 0x000fe2000f8e00ff */
[----:B------:R-:W2:Y:S04]  /*2cf0*/  SYNCS.PHASECHK.TRANS64.TRYWAIT P0, [UR4+0x60], R5 ;  /* 0x00006005ff0075a7 */ /* 0x000ea80008001104 */
[----:B------:R-:W-:Y:S01]  /*2d00*/  PRMT R6, R10, 0x654, R6 ;  /* 0x000006540a067816 */ /* 0x000fe20000000006 */
[----:B-12---:R-:W-:Y:S06]  /*2d10*/  @!P0 BRA `(.L_x_51) ;  /* 0x0000004800608947 */ /* 0x006fec0003800000 */
.L_x_130:
[----:B------:R-:W-:Y:S01]  /*2d20*/  ULEA UR8, UR5, UR6, 0x4 ;  /* 0x0000000605087291 */ /* 0x000fe2000f8e20ff */
[----:B------:R-:W-:Y:S01]  /*2d30*/  SEL R2, R6, R2, !P2 ;  /* 0x0000000206027207 */ /* 0x000fe20005000000 */
[----:B------:R-:W-:Y:S01]  /*2d40*/  UIADD3 UR9, UPT, UPT, UR4, 0x50, URZ ;  /* 0x0000005004097890 */ /* 0x000fe2000fffe0ff */
[----:B-1----:R-:W-:Y:S01]  /*2d50*/  LEA R0, R11, UR6, 0x3 ;  /* 0x000000060b007c11 */ /* 0x002fe2000f8e18ff */
[----:B------:R-:W-:Y:S01]  /*2d60*/  UIADD3 UR8, UPT, UPT, UR8, 0xe0, URZ ;  /* 0x000000e008087890 */ /* 0x000fe2000fffe0ff */
[----:B------:R1:W-:Y:S01]  /*2d70*/  @!P2 SYNCS.ARRIVE.TRANS64.RED RZ, [R2+URZ], R4 ;  /* 0x0000000402ffa9a7 */ /* 0x0003e200080004ff */
[----:B------:R-:W-:Y:S01]  /*2d80*/  UIADD3 UR4, UPT, UPT, UR5, 0x1, URZ ;  /* 0x0000000105047890 */ /* 0x000fe2000fffe0ff */
[----:B------:R-:W-:-:S03]  /*2d90*/  VIADD R3, R3, 0x1 ;  /* 0x0000000103037836 */ /* 0x000fc60000000000 */
[----:B------:R-:W-:Y:S02]  /*2da0*/  UISETP.NE.AND UP0, UPT, UR4, 0x2, UPT ;  /* 0x000000020400788c */ /* 0x000fe4000bf05270 */
[----:B------:R-:W-:Y:S01]  /*2db0*/  ISETP.NE.AND P0, PT, R3, 0x2, PT ;  /* 0x000000020300780c */ /* 0x000fe20003f05270 */
[----:B------:R-:W-:Y:S06]  /*2dc0*/  UGETNEXTWORKID.BROADCAST [UR8], [UR9] ;  /* 0x00000000080073ca */ /* 0x000fec0008000100 */
[----:B------:R-:W-:Y:S02]  /*2dd0*/  USEL UR7, URZ, 0x1, UP0 ;  /* 0x00000001ff077887 */ /* 0x000fe40008000000 */
[----:B------:R-:W-:-:S04]  /*2de0*/  USEL UR5, UR4, URZ, UP0 ;  /* 0x000000ff04057287 */ /* 0x000fc80008000000 */
[----:B------:R-:W-:Y:S02]  /*2df0*/  LOP3.LUT R12, R12, UR7, RZ, 0x3c, !PT ;  /* 0x000000070c0c7c12 */ /* 0x000fe4000f8e3cff */
[----:B-1----:R-:W-:-:S04]  /*2e00*/  SHF.L.U32 R4, R9, 0x1f, RZ ;  /* 0x0000001f09047819 */ /* 0x002fc800000006ff */
[----:B------:R-:W1:Y:S02]  /*2e10*/  SYNCS.PHASECHK.TRANS64.TRYWAIT P1, [R0+URZ+0x50], R4 ;  /* 0x00005004000075a7 */ /* 0x000e6400080211ff */
[----:B-1----:R-:W-:Y:S05]  /*2e20*/  @!P1 BRA `(.L_x_52) ;  /* 0x0000004800349947 */ /* 0x002fea0003800000 */
.L_x_131:
[----:B-1----:R-:W-:Y:S01]  /*2e30*/  LEA R4, R11, UR6, 0x4 ;  /* 0x000000060b047c11 */ /* 0x002fe2000f8e20ff */
[----:B------:R-:W-:Y:S01]  /*2e40*/  VIADD R0, R0, 0x60 ;  /* 0x0000006000007836 */ /* 0x000fe20000000000 */
[----:B------:R-:W-:Y:S01]  /*2e50*/  SEL R3, R3, RZ, P0 ;  /* 0x000000ff03037207 */ /* 0x000fe20000000000 */
[----:B------:R-:W-:-:S03]  /*2e60*/  VIADD R11, R11, 0x1 ;  /* 0x000000010b0b7836 */ /* 0x000fc60000000000 */
[----:B------:R-:W1:Y:S01]  /*2e70*/  LDS.128 R4, [R4+0xe0] ;  /* 0x0000e00004047984 */ /* 0x000e620000000c00 */
[----:B------:R-:W-:Y:S02]  /*2e80*/  PRMT R0, RZ, 0x654, R0 ;  /* 0x00000654ff007816 */ /* 0x000fe40000000000 */
[C---:B------:R-:W-:Y:S01]  /*2e90*/  ISETP.NE.AND P1, PT, R11.reuse, 0x2, PT ;  /* 0x000000020b00780c */ /* 0x040fe20003f25270 */
[----:B------:R-:W-:Y:S01]  /*2ea0*/  @!PT LDS RZ, [RZ] ;  /* 0x00000000fffff984 */ /* 0x000fe20000000800 */
[----:B------:R-:W-:Y:S01]  /*2eb0*/  @!PT LDS RZ, [RZ] ;  /* 0x00000000fffff984 */ /* 0x000fe20000000800 */
[----:B------:R-:W-:Y:S01]  /*2ec0*/  @!PT LDS RZ, [RZ] ;  /* 0x00000000fffff984 */ /* 0x000fe20000000800 */
[----:B------:R-:W-:Y:S01]  /*2ed0*/  @!PT LDS RZ, [RZ] ;  /* 0x00000000fffff984 */ /* 0x000fe20000000800 */
[----:B------:R2:W-:Y:S06]  /*2ee0*/  MEMBAR.ALL.CTA ;  /* 0x0000000000007992 */ /* 0x0005ec0000008000 */
[----:B--2---:R-:W2:Y:S01]  /*2ef0*/  FENCE.VIEW.ASYNC.S ;  /* 0x00000000000073c6 */ /* 0x004ea20000000000 */
[----:B------:R-:W-:Y:S01]  /*2f00*/  SEL R11, R11, RZ, P1 ;  /* 0x000000ff0b0b7207 */ /* 0x000fe20000800000 */
[----:B--2---:R2:W-:Y:S01]  /*2f10*/  SYNCS.ARRIVE.TRANS64.RED.A1T0 RZ, [R0+URZ], RZ ;  /* 0x000000ff00ff79a7 */ /* 0x0045e200081004ff */
[----:B-1----:R-:W-:-:S02]  /*2f20*/  LOP3.LUT P3, RZ, R6, 0x1, RZ, 0xc0, !PT ;  /* 0x0000000106ff7812 */ /* 0x002fc4000786c0ff */
[----:B------:R-:W-:-:S04]  /*2f30*/  SEL R4, RZ, 0x1, P1 ;  /* 0x00000001ff047807 */ /* 0x000fc80000800000 */
[----:B------:R-:W-:Y:S02]  /*2f40*/  LOP3.LUT R9, R9, R4, RZ, 0x3c, !PT ;  /* 0x0000000409097212 */ /* 0x000fe400078e3cff */
[----:B--2---:R-:W-:-:S04]  /*2f50*/  SEL R0, RZ, 0x1, P0 ;  /* 0x00000001ff007807 */ /* 0x004fc80000000000 */
[----:B------:R-:W-:Y:S01]  /*2f60*/  LOP3.LUT R8, R8, R0, RZ, 0x3c, !PT ;  /* 0x0000000008087212 */ /* 0x000fe200078e3cff */
[----:B------:R-:W-:Y:S06]  /*2f70*/  @P3 BRA `(.L_x_53) ;  /* 0xfffffffc002c3947 */ /* 0x000fec000383ffff */
[----:B------:R-:W-:Y:S01]  /*2f80*/  ULEA UR4, UR5, UR6, 0x3 ;  /* 0x0000000605047291 */ /* 0x000fe2000f8e18ff */
[----:B------:R-:W-:-:S08]  /*2f90*/  SHF.L.U32 R2, R12, 0x1f, RZ ;  /* 0x0000001f0c027819 */ /* 0x000fd000000006ff */
[----:B------:R-:W1:Y:S02]  /*2fa0*/  SYNCS.PHASECHK.TRANS64 P0, [UR4+0x60], R2 ;  /* 0x00006002ff0075a7 */ /* 0x000e640008001004 */
[----:B-1----:R-:W-:Y:S05]  /*2fb0*/  @P0 BRA `(.L_x_54) ;  /* 0x0000000000080947 */ /* 0x002fea0003800000 */
[----:B------:R-:W1:Y:S02]  /*2fc0*/  SYNCS.PHASECHK.TRANS64.TRYWAIT P0, [UR4+0x60], R2 ;  /* 0x00006002ff0075a7 */ /* 0x000e640008001104 */
[----:B-1----:R-:W-:Y:S05]  /*2fd0*/  @!P0 BRA `(.L_x_55) ;  /* 0x0000004400dc8947 */ /* 0x002fea0003800000 */
.L_x_54:
[----:B------:R-:W-:-:S04]  /*2fe0*/  UIADD3 UR7, UPT, UPT, UR5, 0x1, URZ ;  /* 0x0000000105077890 */ /* 0x000fc8000fffe0ff */
[----:B------:R-:W-:-:S04]  /*2ff0*/  UISETP.NE.AND UP0, UPT, UR7, 0x2, UPT ;  /* 0x000000020700788c */ /* 0x000fc8000bf05270 */
[----:B------:R-:W-:Y:S02]  /*3000*/  USEL UR8, URZ, 0x1, UP0 ;  /* 0x00000001ff087887 */ /* 0x000fe40008000000 */
[----:B------:R-:W-:-:S04]  /*3010*/  USEL UR7, UR7, URZ, UP0 ;  /* 0x000000ff07077287 */ /* 0x000fc80008000000 */
[----:B------:R-:W-:Y:S01]  /*3020*/  ULEA UR7, UR7, UR6, 0x3 ;  /* 0x0000000607077291 */ /* 0x000fe2000f8e18ff */
[----:B-1----:R-:W-:-:S04]  /*3030*/  LOP3.LUT R2, R12, UR8, RZ, 0x3c, !PT ;  /* 0x000000080c027c12 */ /* 0x002fc8000f8e3cff */
[----:B------:R-:W-:-:S04]  /*3040*/  SHF.L.U32 R0, R2, 0x1f, RZ ;  /* 0x0000001f02007819 */ /* 0x000fc800000006ff */
[----:B------:R-:W1:Y:S02]  /*3050*/  SYNCS.PHASECHK.TRANS64 P0, [UR7+0x60], R0 ;  /* 0x00006000ff0075a7 */ /* 0x000e640008001007 */
[----:B-1----:R-:W-:Y:S05]  /*3060*/  @P0 EXIT ;  /* 0x000000000000094d */ /* 0x002fea0003800000 */
[----:B------:R-:W-:Y:S02]  /*3070*/  SHF.L.U32 R2, R2, 0x1f, RZ ;  /* 0x0000001f02027819 */ /* 0x000fe400000006ff */
[----:B------:R-:W-:-:S07]  /*3080*/  MOV R0, UR7 ;  /* 0x0000000700007c02 */ /* 0x000fce0008000f00 */
.L_x_56:
[----:B-1----:R1:W2:Y:S02]  /*3090*/  SYNCS.PHASECHK.TRANS64.TRYWAIT P0, [R0+URZ+0x60], R2 ;  /* 0x00006002000075a7 */ /* 0x0022a400080011ff */
[----:B--2---:R-:W-:Y:S05]  /*30a0*/  @!P0 NANOSLEEP.SYNCS 0x989680 ;  /* 0x009896800000895d */ /* 0x004fea0003900000 */
[----:B------:R-:W2:Y:S02]  /*30b0*/  @!P0 SYNCS.PHASECHK.TRANS64 P0, [R0+URZ+0x60], R2 ;  /* 0x00006002000085a7 */ /* 0x000ea400080010ff */
[----:B--2---:R-:W-:Y:S05]  /*30c0*/  @P0 EXIT ;  /* 0x000000000000094d */ /* 0x004fea0003800000 */
[----:B------:R-:W-:Y:S05]  /*30d0*/  BRA `(.L_x_56) ;  /* 0xfffffffc00ec7947 */ /* 0x000fea000383ffff */
.L_x_49:
[----:B------:R-:W-:Y:S05]  /*30e0*/  BRA.U UP4, `(.L_x_57) ;  /* 0x00000019044c7547 */ /* 0x000fea000b800000 */
[----:B------:R-:W-:Y:S01]  /*30f0*/  UMOV UR4, 0x40 ;  /* 0x0000004000047882 */ /* 0x000fe20000000000 */
[----:B------:R-:W-:Y:S01]  /*3100*/  NOP ;  /* 0x0000000000007918 */ /* 0x000fe20000000000 */
[----:B------:R-:W-:Y:S01]  /*3110*/  ULEA UR5, UR46, UR4, 0x18 ;  /* 0x000000042e057291 */ /* 0x000fe2000f8ec0ff */
[----:B------:R-:W-:Y:S02]  /*3120*/  UMOV UR6, 0x400 ;  /* 0x0000040000067882 */ /* 0x000fe40000000000 */
[----:B------:R-:W-:-:S06]  /*3130*/  ULEA UR6, UR46, UR6, 0x18 ;  /* 0x000000062e067291 */ /* 0x000fcc000f8ec0ff */
[----:B------:R-:W1:Y:S02]  /*3140*/  LDS.U8 R2, [UR5+0x1c] ;  /* 0x00001c05ff027984 */ /* 0x000e640008000000 */
[----:B-1----:R-:W-:-:S13]  /*3150*/  ISETP.NE.AND P0, PT, R2, RZ, PT ;  /* 0x000000ff0200720c */ /* 0x002fda0003f05270 */
[----:B------:R-:W-:Y:S05]  /*3160*/  @P0 BRA `(.L_x_58) ;  /* 0x0000000400180947 */ /* 0x000fea0003800000 */
[----:B------:R-:W-:Y:S01]  /*3170*/  R2UR UR4, R12 ;  /* 0x000000000c0472ca */ /* 0x000fe200000e0000 */
[----:B------:R-:W-:-:S12]  /*3180*/  UIADD3 UR7, UPT, UPT, UR5, 0x8, URZ ;  /* 0x0000000805077890 */ /* 0x000fd8000fffe0ff */
[----:B------:R-:W-:-:S09]  /*3190*/  UISETP.NE.U32.AND UP0, UPT, UR4, 0x1, UPT ;  /* 0x000000010400788c */ /* 0x000fd2000bf05070 */
[----:B------:R-:W-:Y:S05]  /*31a0*/  BRA.U !UP0, `(.L_x_59) ;  /* 0x0000000108a47547 */ /* 0x000fea000b800000 */
[----:B------:R-:W-:Y:S01]  /*31b0*/  ELECT P0, URZ, PT ;  /* 0x0000000000ff782f */ /* 0x000fe20003800000 */
[----:B------:R-:W-:-:S12]  /*31c0*/  BSSY B0, `(.L_x_59) ;  /* 0x0000027000007945 */ /* 0x000fd80003800000 */
[----:B------:R-:W-:Y:S05]  /*31d0*/  @!P0 BRA `(.L_x_60) ;  /* 0x0000000000948947 */ /* 0x000fea0003800000 */
[----:B------:R-:W-:-:S05]  /*31e0*/  UMOV UR4, 0x10 ;  /* 0x0000001000047882 */ /* 0x000fca0000000000 */
[----:B------:R-:W-:Y:S04]  /*31f0*/  DEPBAR.LE SB1, 0x36 ;  /* 0x00009d800000791a */ /* 0x000fe80000000000 */
[----:B------:R-:W1:Y:S02]  /*3200*/  UTCATOMSWS.2CTA.FIND_AND_SET.ALIGN UP1, UR4, UR4 ;  /* 0x00000004000475e3 */ /* 0x000e640008220800 */
[----:B-1----:R-:W-:Y:S01]  /*3210*/  MOV R10, UR4 ;  /* 0x00000004000a7c02 */ /* 0x002fe20008000f00 */
[----:B------:R-:W-:Y:S06]  /*3220*/  BRA.U UP1, `(.L_x_61) ;  /* 0x0000000101187547 */ /* 0x000fec000b800000 */
.L_x_62:
[----:B------:R-:W-:Y:S05]  /*3230*/  NANOSLEEP 0x64 ;  /* 0x000000640000795d */ /* 0x000fea0003800000 */
[----:B------:R-:W-:-:S05]  /*3240*/  UMOV UR4, 0x10 ;  /* 0x0000001000047882 */ /* 0x000fca0000000000 */
[----:B------:R-:W-:Y:S04]  /*3250*/  DEPBAR.LE SB1, 0x36 ;  /* 0x00009d800000791a */ /* 0x000fe80000000000 */
[----:B------:R-:W1:Y:S02]  /*3260*/  UTCATOMSWS.2CTA.FIND_AND_SET.ALIGN UP1, UR4, UR4 ;  /* 0x00000004000475e3 */ /* 0x000e640008220800 */
[----:B-1----:R-:W-:Y:S01]  /*3270*/  MOV R10, UR4 ;  /* 0x00000004000a7c02 */ /* 0x002fe20008000f00 */
[----:B------:R-:W-:Y:S05]  /*3280*/  BRA.U !UP1, `(.L_x_62) ;  /* 0xfffffffd09e87547 */ /* 0x000fea000b83ffff */
.L_x_61:
[----:B------:R-:W1:Y:S01]  /*3290*/  LDS R5, [UR5+0x10] ;  /* 0x00001005ff057984 */ /* 0x000e620008000800 */
[----:B------:R-:W-:Y:S01]  /*32a0*/  R2UR UR4, R11 ;  /* 0x000000000b0472ca */ /* 0x000fe200000e0000 */
[----:B------:R-:W-:-:S04]  /*32b0*/  IMAD.U32 R3, RZ, RZ, UR6 ;  /* 0x00000006ff037e24 */ /* 0x000fc8000f8e00ff */
[----:B------:R-:W-:-:S08]  /*32c0*/  VIADD R3, R3, 0x100 ;  /* 0x0000010003037836 */ /* 0x000fd00000000000 */
[----:B------:R-:W-:Y:S02]  /*32d0*/  MOV R2, UR4 ;  /* 0x0000000400027c02 */ /* 0x000fe40008000f00 */
[----:B-1----:R-:W-:-:S04]  /*32e0*/  SHF.L.U32 R5, R5, 0x1f, RZ ;  /* 0x0000001f05057819 */ /* 0x002fc800000006ff */
[----:B------:R-:W1:Y:S02]  /*32f0*/  SYNCS.PHASECHK.TRANS64.TRYWAIT P0, [UR5+0x8], R5 ;  /* 0x00000805ff0075a7 */ /* 0x000e640008001105 */
[----:B-1----:R-:W-:Y:S05]  /*3300*/  @P0 BRA `(.L_x_63) ;  /* 0x0000000000080947 */ /* 0x002fea0003800000 */
[----:B------:R-:W1:Y:S02]  /*3310*/  SYNCS.PHASECHK.TRANS64.TRYWAIT P0, [UR5+0x8], R5 ;  /* 0x00000805ff0075a7 */ /* 0x000e640008001105 */
[----:B-1----:R-:W-:Y:S05]  /*3320*/  @!P0 BRA `(.L_x_64) ;  /* 0x0000004400208947 */ /* 0x002fea0003800000 */
.L_x_63:
[----:B------:R-:W-:Y:S01]  /*3330*/  R2UR UR4, R11 ;  /* 0x000000000b0472ca */ /* 0x000fe200000e0000 */
[----:B-1----:R-:W-:Y:S02]  /*3340*/  HFMA2 R4, -RZ, RZ, 0, 5.9604644775390625e-08 ;  /* 0x00000001ff047431 */ /* 0x002fe400000001ff */
[----:B------:R-:W-:Y:S01]  /*3350*/  IMAD.MOV.U32 R7, RZ, RZ, 0xffff ;  /* 0x0000ffffff077424 */ /* 0x000fe200078e00ff */
[----:B------:R-:W-:Y:S01]  /*3360*/  PRMT R2, R2, 0x654, R3 ;  /* 0x0000065402027816 */ /* 0x000fe20000000003 */
[----:B------:R-:W-:Y:S02]  /*3370*/  IMAD.MOV.U32 R5, RZ, RZ, 0x4 ;  /* 0x00000004ff057424 */ /* 0x000fe400078e00ff */
[----:B------:R-:W-:Y:S01]  /*3380*/  IMAD.SHL.U32 R9, R10, 0x20, RZ ;  /* 0x000000200a097824 */ /* 0x000fe200078e00ff */
[-C--:B------:R-:W-:Y:S02]  /*3390*/  SHF.L.U32 R7, R7, R10.reuse, RZ ;  /* 0x0000000a07077219 */ /* 0x080fe400000006ff */
[----:B------:R-:W-:-:S03]  /*33a0*/  SHF.L.U32 R6, R4, R10, RZ ;  /* 0x0000000a04067219 */ /* 0x000fc600000006ff */
[----:B------:R-:W-:-:S06]  /*33b0*/  UPRMT UR4, UR4, 0x654, UR7 ;  /* 0x0000065404047896 */ /* 0x000fcc0008000007 */
[----:B------:R-:W-:-:S03]  /*33c0*/  MOV R3, UR4 ;  /* 0x0000000400037c02 */ /* 0x000fc60008000f00 */
[----:B------:R1:W-:Y:S01]  /*33d0*/  SYNCS.ARRIVE.TRANS64.RED RZ, [UR4], R5 ;  /* 0x00000005ffff79a7 */ /* 0x0003e20008000404 */
[----:B------:R1:W-:Y:S04]  /*33e0*/  STS [UR6+0x100], R9 ;  /* 0x00010009ff007988 */ /* 0x0003e80008000806 */
[----:B------:R1:W-:Y:S04]  /*33f0*/  STAS [R2.64], R10 ;  /* 0x0000000a02007dbd */ /* 0x0003e8000c0008ff */
[----:B------:R1:W-:Y:S04]  /*3400*/  ATOMS.OR RZ, [UR5+0x14], R7 ;  /* 0x00001407ffff798c */ /* 0x0003e8000b000005 */
[----:B------:R1:W-:Y:S04]  /*3410*/  ATOMS.OR RZ, [UR5+0x18], R6 ;  /* 0x00001806ffff798c */ /* 0x0003e8000b000005 */
[----:B------:R1:W-:Y:S02]  /*3420*/  ATOMS.XOR RZ, [UR5+0x10], R4 ;  /* 0x00001004ffff798c */ /* 0x0003e4000b800005 */
.L_x_60:
[----:B------:R-:W-:Y:S05]  /*3430*/  BSYNC B0 ;  /* 0x0000000000007941 */ /* 0x000fea0003800000 */
.L_x_59:
[----:B------:R-:W-:Y:S05]  /*3440*/  BRA.U UP0, `(.L_x_65) ;  /* 0x0000000100707547 */ /* 0x000fea000b800000 */
[----:B------:R-:W-:-:S03]  /*3450*/  UMOV UR4, 0xffffffff ;  /* 0xffffffff00047882 */ /* 0x000fc60000000000 */
[----:B------:R-:W-:Y:S05]  /*3460*/  BRA.DIV UR4, `(.L_x_66) ;  /* 0x0000004204e87947 */ /* 0x000fea000b800000 */
[----:B------:R-:W-:-:S13]  /*3470*/  ELECT P6, URZ, PT ;  /* 0x0000000000ff782f */ /* 0x000fda00038c0000 */
.L_x_135:
[----:B------:R-:W-:Y:S05]  /*3480*/  @!P6 BRA `(.L_x_65) ;  /* 0x000000000060e947 */ /* 0x000fea0003800000 */
[----:B-1----:R-:W1:Y:S02]  /*3490*/  LDS R3, [UR5+0x10] ;  /* 0x00001005ff037984 */ /* 0x002e640008000800 */
[----:B-1----:R-:W-:-:S04]  /*34a0*/  SHF.L.U32 R3, R3, 0x1f, RZ ;  /* 0x0000001f03037819 */ /* 0x002fc800000006ff */
[----:B------:R-:W1:Y:S02]  /*34b0*/  SYNCS.PHASECHK.TRANS64.TRYWAIT P0, [UR5+0x8], R3 ;  /* 0x00000803ff0075a7 */ /* 0x000e640008001105 */
[----:B-1----:R-:W-:Y:S05]  /*34c0*/  @P0 BRA `(.L_x_67) ;  /* 0x0000000000080947 */ /* 0x002fea0003800000 */
[----:B------:R-:W1:Y:S02]  /*34d0*/  SYNCS.PHASECHK.TRANS64.TRYWAIT P0, [UR5+0x8], R3 ;  /* 0x00000803ff0075a7 */ /* 0x000e640008001105 */
[----:B-1----:R-:W-:Y:S05]  /*34e0*/  @!P0 BRA `(.L_x_68) ;  /* 0x0000004000e88947 */ /* 0x002fea0003800000 */
.L_x_67:
[----:B------:R-:W2:Y:S01]  /*34f0*/  LDS R5, [UR6+0x100] ;  /* 0x00010006ff057984 */ /* 0x000ea20008000800 */
[----:B------:R-:W-:Y:S01]  /*3500*/  R2UR UR4, R11 ;  /* 0x000000000b0472ca */ /* 0x000fe200000e0000 */
[----:B-1----:R-:W-:Y:S02]  /*3510*/  IMAD.MOV.U32 R3, RZ, RZ, 0xffff ;  /* 0x0000ffffff037424 */ /* 0x002fe400078e00ff */
[----:B------:R-:W-:-:S10]  /*3520*/  IMAD.MOV.U32 R2, RZ, RZ, 0x1 ;  /* 0x00000001ff027424 */ /* 0x000fd400078e00ff */
[----:B------:R-:W-:Y:S01]  /*3530*/  UPRMT UR4, UR4, 0x654, UR7 ;  /* 0x0000065404047896 */ /* 0x000fe20008000007 */
[----:B--2---:R-:W-:Y:S01]  /*3540*/  IMAD.SHL.U32 R4, R5, 0x20, RZ ;  /* 0x0000002005047824 */ /* 0x004fe200078e00ff */
[-C--:B------:R-:W-:Y:S02]  /*3550*/  SHF.L.U32 R3, R3, R5.reuse, RZ ;  /* 0x0000000503037219 */ /* 0x080fe400000006ff */
[----:B------:R-:W-:Y:S02]  /*3560*/  SHF.L.U32 R5, R2, R5, RZ ;  /* 0x0000000502057219 */ /* 0x000fe400000006ff */
[----:B------:R2:W-:Y:S04]  /*3570*/  STS [UR6+0x100], R4 ;  /* 0x00010004ff007988 */ /* 0x0005e80008000806 */
[----:B------:R2:W-:Y:S04]  /*3580*/  ATOMS.OR RZ, [UR5+0x14], R3 ;  /* 0x00001403ffff798c */ /* 0x0005e8000b000005 */
[----:B------:R2:W-:Y:S01]  /*3590*/  ATOMS.OR RZ, [UR5+0x18], R5 ;  /* 0x00001805ffff798c */ /* 0x0005e2000b000005 */
[----:B------:R-:W-:Y:S03]  /*35a0*/  SYNCS.ARRIVE.TRANS64.RED.A1T0 RZ, [UR4], RZ ;  /* 0x000000ffffff79a7 */ /* 0x000fe60008100404 */
[----:B------:R2:W-:Y:S01]  /*35b0*/  ATOMS.XOR RZ, [UR5+0x10], R2 ;  /* 0x00001002ffff798c */ /* 0x0005e2000b800005 */
[----:B------:R-:W-:Y:S05]  /*35c0*/  BRA `(.L_x_65) ;  /* 0x0000000000107947 */ /* 0x000fea0003800000 */
.L_x_58:
[----:B------:R-:W-:-:S05]  /*35d0*/  MOV R2, 0xffffffff ;  /* 0xffffffff00027802 */ /* 0x000fca0000000f00 */
[----:B------:R1:W-:Y:S02]  /*35e0*/  STS [UR6+0x100], R2 ;  /* 0x00010002ff007988 */ /* 0x0003e40008000806 */
[----:B-1----:R-:W-:Y:S02]  /*35f0*/  MOV R2, 0x3610 ;  /* 0x0000361000027802 */ /* 0x002fe40000000f00 */
[----:B-----5:R-:W-:Y:S05]  /*3600*/  CALL.REL.NOINC `($__internal_1_$__cuda_sm10x_tcgen05_guardrail_trap_phase_invalid_during_alloc) ;  /* 0x0000004800047944 */ /* 0x020fea0003c00000 */
.L_x_65:
[----:B------:R-:W-:Y:S05]  /*3610*/  WARPSYNC.ALL ;  /* 0x0000000000007948 */ /* 0x000fea0003800000 */
[----:B------:R-:W3:Y:S01]  /*3620*/  S2UR UR4, SR_CgaCtaId ;  /* 0x00000000000479c3 */ /* 0x000ee20000008800 */
[----:B------:R-:W-:Y:S01]  /*3630*/  UMOV UR62, 0x400 ;  /* 0x00000400003e7882 */ /* 0x000fe20000000000 */
[----:B------:R-:W4:Y:S01]  /*3640*/  LDCU UR7, c[0x0][0x38c] ;  /* 0x00007180ff0777ac */ /* 0x000f220008000800 */
[----:B------:R-:W-:Y:S01]  /*3650*/  LOP3.LUT R0, R0, 0xffff, RZ, 0xc0, !PT ;  /* 0x0000ffff00007812 */ /* 0x000fe200078ec0ff */
[----:B-1----:R-:W-:Y:S01]  /*3660*/  IMAD.MOV.U32 R10, RZ, RZ, 0x1 ;  /* 0x00000001ff0a7424 */ /* 0x002fe200078e00ff */
[----:B------:R-:W-:Y:S01]  /*3670*/  R2UR UR5, R12 ;  /* 0x000000000c0572ca */ /* 0x000fe200000e0000 */
[----:B------:R-:W-:Y:S01]  /*3680*/  UMOV UR9, URZ ;  /* 0x000000ff00097c82 */ /* 0x000fe20008000000 */
[----:B------:R-:W-:Y:S01]  /*3690*/  LOP3.LUT R8, R8, 0xffff, RZ, 0xc0, !PT ;  /* 0x0000ffff08087812 */ /* 0x000fe200078ec0ff */
[----:B------:R-:W-:Y:S01]  /*36a0*/  UMOV UR60, URZ ;  /* 0x000000ff003c7c82 */ /* 0x000fe20008000000 */
[----:B------:R-:W-:Y:S01]  /*36b0*/  UMOV UR76, 0x0 ;  /* 0x00000000004c7882 */ /* 0x000fe20000000000 */
[----:B------:R-:W-:Y:S01]  /*36c0*/  UMOV UR77, 0x10080490 ;  /* 0x10080490004d7882 */ /* 0x000fe20000000000 */
[----:B------:R-:W-:-:S02]  /*36d0*/  R2UR UR65, R8 ;  /* 0x00000000084172ca */ /* 0x000fc400000e0000 */
[----:B------:R-:W-:Y:S01]  /*36e0*/  CS2R R8, SRZ ;  /* 0x0000000000087805 */ /* 0x000fe2000001ff00 */
[----:B------:R-:W-:Y:S01]  /*36f0*/  UMOV UR74, 0x0 ;  /* 0x00000000004a7882 */ /* 0x000fe20000000000 */
[----:B------:R-:W-:Y:S01]  /*3700*/  UMOV UR75, 0x10080490 ;  /* 0x10080490004b7882 */ /* 0x000fe20000000000 */
[----:B------:R-:W-:Y:S01]  /*3710*/  UMOV UR72, 0x0 ;  /* 0x0000000000487882 */ /* 0x000fe20000000000 */
[----:B------:R-:W-:Y:S01]  /*3720*/  UMOV UR73, 0x10080490 ;  /* 0x1008049000497882 */ /* 0x000fe20000000000 */
[----:B------:R-:W-:Y:S01]  /*3730*/  UMOV UR70, 0x0 ;  /* 0x0000000000467882 */ /* 0x000fe20000000000 */
[----:B------:R-:W-:Y:S02]  /*3740*/  UISETP.NE.AND UP2, UPT, UR5, URZ, UPT ;  /* 0x000000ff0500728c */ /* 0x000fe4000bf45270 */
[----:B----4-:R-:W-:Y:S01]  /*3750*/  UIADD3 UR7, UPT, UPT, UR7, 0xff, URZ ;  /* 0x000000ff07077890 */ /* 0x010fe2000fffe0ff */
[----:B------:R-:W-:Y:S01]  /*3760*/  UMOV UR71, 0x10080490 ;  /* 0x1008049000477882 */ /* 0x000fe20000000000 */
[----:B------:R-:W-:Y:S01]  /*3770*/  UMOV UR68, 0x0 ;  /* 0x0000000000447882 */ /* 0x000fe20000000000 */
[----:B---3--:R-:W-:Y:S01]  /*3780*/  ULEA UR62, UR4, UR62, 0x18 ;  /* 0x0000003e043e7291 */ /* 0x008fe2000f8ec0ff */
[----:B------:R-:W-:-:S02]  /*3790*/  UMOV UR69, 0x10080490 ;  /* 0x1008049000457882 */ /* 0x000fc40000000000 */
[----:B------:R-:W-:Y:S01]  /*37a0*/  UMOV UR4, URZ ;  /* 0x000000ff00047c82 */ /* 0x000fe20008000000 */
[----:B------:R-:W-:Y:S01]  /*37b0*/  UIADD3 UR6, UPT, UPT, UR62, 0x4400, URZ ;  /* 0x000044003e067890 */ /* 0x000fe2000fffe0ff */
[----:B--2---:R-:W-:Y:S01]  /*37c0*/  IMAD.U32 R2, RZ, RZ, UR4 ;  /* 0x00000004ff027e24 */ /* 0x004fe2000f8e00ff */
[----:B------:R-:W-:Y:S02]  /*37d0*/  USHF.R.S32.HI UR4, URZ, 0x1f, UR7 ;  /* 0x0000001fff047899 */ /* 0x000fe40008011407 */
[----:B------:R-:W-:Y:S02]  /*37e0*/  UIADD3 UR5, UPT, UPT, UR62, 0x24400, URZ ;  /* 0x000244003e057890 */ /* 0x000fe4000fffe0ff */
[----:B------:R-:W-:Y:S02]  /*37f0*/  ULEA.HI UR4, UR4, UR7, URZ, 0x8 ;  /* 0x0000000704047291 */ /* 0x000fe4000f8f40ff */
[----:B------:R-:W-:Y:S02]  /*3800*/  USHF.R.U32.HI UR6, URZ, 0x4, UR6 ;  /* 0x00000004ff067899 */ /* 0x000fe40008011606 */
[----:B------:R-:W-:-:S02]  /*3810*/  USHF.R.S32.HI UR8, URZ, 0x8, UR4 ;  /* 0x00000008ff087899 */ /* 0x000fc40008011404 */
[----:B------:R-:W-:Y:S01]  /*3820*/  USHF.R.U32.HI UR5, URZ, 0x4, UR5 ;  /* 0x00000004ff057899 */ /* 0x000fe20008011605 */
[----:B------:R-:W-:Y:S01]  /*3830*/  R2UR UR4, R0 ;  /* 0x00000000000472ca */ /* 0x000fe200000e0000 */
[----:B------:R-:W-:Y:S02]  /*3840*/  UISETP.LT.AND UP0, UPT, UR8, 0x1, UPT ;  /* 0x000000010800788c */ /* 0x000fe4000bf01270 */
[----:B------:R-:W-:Y:S01]  /*3850*/  ULOP3.LUT UR6, UR6, 0x3fff, URZ, 0xc0, !UPT ;  /* 0x00003fff06067892 */ /* 0x000fe2000f8ec0ff */
[----:B------:R-:W-:Y:S01]  /*3860*/  IMAD.U32 R13, RZ, RZ, UR8 ;  /* 0x00000008ff0d7e24 */ /* 0x000fe2000f8e00ff */
[----:B------:R-:W-:Y:S02]  /*3870*/  ULOP3.LUT UR67, UR5, 0x3fff, URZ, 0xc0, !UPT ;  /* 0x00003fff05437892 */ /* 0x000fe4000f8ec0ff */
[----:B------:R-:W-:Y:S02]  /*3880*/  ULOP3.LUT UR66, UR6, 0x10000, URZ, 0xfc, !UPT ;  /* 0x0001000006427892 */ /* 0x000fe4000f8efcff */
[----:B------:R-:W-:-:S04]  /*3890*/  ULOP3.LUT UR67, UR67, 0x10000, URZ, 0xfc, !UPT ;  /* 0x0001000043437892 */ /* 0x000fc8000f8efcff */
[----:B------:R-:W-:Y:S01]  /*38a0*/  IMAD.U32 R14, RZ, RZ, UR4 ;  /* 0x00000004ff0e7e24 */ /* 0x000fe2000f8e00ff */
[----:B------:R-:W-:Y:S01]  /*38b0*/  NOP ;  /* 0x0000000000007918 */ /* 0x000fe20000000000 */
[----:B------:R-:W-:Y:S06]  /*38c0*/  BAR.ARV 0x6, 0xa0 ;  /* 0x0182800000007b1d */ /* 0x000fec0000002000 */
[----:B------:R-:W1:Y:S02]  /*38d0*/  LDS R3, [UR62+0x100] ;  /* 0x0001003eff037984 */ /* 0x000e640008000800 */
[----:B-1----:R-:W-:Y:S01]  /*38e0*/  R2UR UR4, R3 ;  /* 0x00000000030472ca */ /* 0x002fe200000e0000 */
[----:B------:R-:W-:-:S12]  /*38f0*/  IMAD.MOV.U32 R3, RZ, RZ, RZ ;  /* 0x000000ffff037224 */ /* 0x000fd800078e00ff */
[----:B------:R-:W-:Y:S01]  /*3900*/  IMAD.U32 R16, RZ, RZ, UR4 ;  /* 0x00000004ff107e24 */ /* 0x000fe2000f8e00ff */
[----:B------:R-:W-:-:S06]  /*3910*/  USEL UR4, UR8, 0x1, !UP0 ;  /* 0x0000000108047887 */ /* 0x000fcc000c000000 */
[----:B------:R-:W-:-:S07]  /*3920*/  IMAD.U32 R15, RZ, RZ, UR4 ;  /* 0x00000004ff0f7e24 */ /* 0x000fce000f8e00ff */
.L_x_76:
[C---:B------:R-:W-:Y:S02]  /*3930*/  LEA R0, R9.reuse, UR62, 0x3 ;  /* 0x0000003e09007c11 */ /* 0x040fe4000f8e18ff */
[----:B------:R-:W-:Y:S02]  /*3940*/  SHF.L.U32 R4, R8, 0x1f, RZ ;  /* 0x0000001f08047819 */ /* 0x000fe400000006ff */
[----:B------:R-:W-:Y:S02]  /*3950*/  LEA R5, R9, UR62, 0x4 ;  /* 0x0000003e09057c11 */ /* 0x000fe4000f8e20ff */
[----:B------:R-:W1:Y:S02]  /*3960*/  SYNCS.PHASECHK.TRANS64.TRYWAIT P0, [R0+URZ+0x50], R4 ;  /* 0x00005004000075a7 */ /* 0x000e6400080011ff */
[----:B-1----:R-:W-:Y:S05]  /*3970*/  @!P0 BRA `(.L_x_69) ;  /* 0x0000003c00dc8947 */ /* 0x002fea0003800000 */
.L_x_136:
[----:B-1----:R-:W1:Y:S01]  /*3980*/  LDS.128 R4, [R5+0xe0] ;  /* 0x0000e00005047984 */ /* 0x002e620000000c00 */
[----:B------:R-:W-:Y:S02]  /*3990*/  VIADD R0, R0, 0x60 ;  /* 0x0000006000007836 */ /* 0x000fe40000000000 */
[----:B------:R-:W-:Y:S01]  /*39a0*/  VIADD R9, R9, 0x1 ;  /* 0x0000000109097836 */ /* 0x000fe20000000000 */
[----:B------:R-:W-:Y:S01]  /*39b0*/  @!PT LDS RZ, [RZ] ;  /* 0x00000000fffff984 */ /* 0x000fe20000000800 */
[----:B------:R-:W-:Y:S01]  /*39c0*/  @!PT LDS RZ, [RZ] ;  /* 0x00000000fffff984 */ /* 0x000fe20000000800 */
[----:B------:R-:W-:Y:S01]  /*39d0*/  @!PT LDS RZ, [RZ] ;  /* 0x00000000fffff984 */ /* 0x000fe20000000800 */
[----:B------:R-:W-:Y:S01]  /*39e0*/  @!PT LDS RZ, [RZ] ;  /* 0x00000000fffff984 */ /* 0x000fe20000000800 */
[----:B------:R2:W-:Y:S06]  /*39f0*/  MEMBAR.ALL.CTA ;  /* 0x0000000000007992 */ /* 0x0005ec0000008000 */
[----:B--2---:R-:W2:Y:S01]  /*3a00*/  FENCE.VIEW.ASYNC.S ;  /* 0x00000000000073c6 */ /* 0x004ea20000000000 */
[----:B------:R-:W-:-:S04]  /*3a10*/  PRMT R0, RZ, 0x654, R0 ;  /* 0x00000654ff007816 */ /* 0x000fc80000000000 */
[----:B--2---:R2:W-:Y:S01]  /*3a20*/  SYNCS.ARRIVE.TRANS64.RED.A1T0 RZ, [R0+URZ], RZ ;  /* 0x000000ff00ff79a7 */ /* 0x0045e200081004ff */
[----:B-1----:R-:W-:Y:S01]  /*3a30*/  LOP3.LUT P1, RZ, R6, 0x1, RZ, 0xc0, !PT ;  /* 0x0000000106ff7812 */ /* 0x002fe2000782c0ff */
[----:B--2---:R-:W-:-:S12]  /*3a40*/  BRA.U UP2, `(.L_x_70) ;  /* 0x00000009022c7547 */ /* 0x004fd8000b800000 */
[----:B------:R-:W1:Y:S01]  /*3a50*/  LDCU UR4, c[0x0][0x38c] ;  /* 0x00007180ff0477ac */ /* 0x000e620008000800 */
[----:B------:R-:W-:Y:S02]  /*3a60*/  R2UR UR5, R2 ;  /* 0x00000000020572ca */ /* 0x000fe400000e0000 */
[----:B------:R-:W-:Y:S02]  /*3a70*/  PLOP3.LUT P2, PT, PT, PT, PT, 0x80, 0x8 ;  /* 0x000000000008781c */ /* 0x000fe40003f4f070 */
[----:B------:R-:W-:Y:S02]  /*3a80*/  SHF.L.U32 R5, R10, 0x1f, RZ ;  /* 0x0000001f0a057819 */ /* 0x000fe400000006ff */
[----:B------:R-:W-:-:S07]  /*3a90*/  R2UR UR6, R16 ;  /* 0x00000000100672ca */ /* 0x000fce00000e0000 */
[----:B------:R-:W-:Y:S02]  /*3aa0*/  ULEA UR7, UR5, UR62, 0x3 ;  /* 0x0000003e05077291 */ /* 0x000fe4000f8e18ff */
[----:B-1----:R-:W-:-:S04]  /*3ab0*/  UISETP.GE.AND UP0, UPT, UR4, 0x1, UPT ;  /* 0x000000010400788c */ /* 0x002fc8000bf06270 */
[----:B------:R-:W-:Y:S01]  /*3ac0*/  IMAD.U32 R4, RZ, RZ, UR7 ;  /* 0x00000007ff047e24 */ /* 0x000fe2000f8e00ff */
[----:B------:R-:W-:Y:S01]  /*3ad0*/  ULEA UR8, UR5, UR6, 0x5 ;  /* 0x0000000605087291 */ /* 0x000fe2000f8e28ff */
[----:B------:R-:W-:-:S05]  /*3ae0*/  PLOP3.LUT P0, PT, PT, PT, UP0, 0x80, 0x8 ;  /* 0x000000000008781c */ /* 0x000fca0003f0f008 */
[----:B------:R-:W-:-:S08]  /*3af0*/  @UP0 ULEA UR4, UR9, UR62, 0x3 ;  /* 0x0000003e09040291 */ /* 0x000fd0000f8e18ff */
[----:B------:R-:W-:-:S04]  /*3b00*/  @P0 SHF.L.U32 R0, R3, 0x1f, RZ ;  /* 0x0000001f03000819 */ /* 0x000fc800000006ff */
[----:B------:R1:W2:Y:S01]  /*3b10*/  @P0 SYNCS.PHASECHK.TRANS64.TRYWAIT P2, [UR4], R0 ;  /* 0x00000000ff0005a7 */ /* 0x0002a20008041104 */
[----:B------:R-:W3:Y:S02]  /*3b20*/  SYNCS.PHASECHK.TRANS64.TRYWAIT P0, [UR7+0x90], R5 ;  /* 0x00009005ff0075a7 */ /* 0x000ee40008001107 */
[----:B-123--:R-:W-:Y:S05]  /*3b30*/  @!P0 BRA `(.L_x_71) ;  /* 0x0000003c00808947 */ /* 0x00efea0003800000 */
.L_x_138:
[----:B------:R-:W-:Y:S01]  /*3b40*/  UMOV UR64, UR60 ;  /* 0x0000003c00407c82 */ /* 0x000fe20008000000 */
[----:B------:R-:W-:Y:S05]  /*3b50*/  BRA.U !UP0, `(.L_x_72) ;  /* 0x0000000508d07547 */ /* 0x000fea000b800000 */
[----:B------:R-:W-:Y:S01]  /*3b60*/  R2UR UR4, R15 ;  /* 0x000000000f0472ca */ /* 0x000fe200000e0000 */
[----:B------:R-:W-:Y:S01]  /*3b70*/  UPLOP3.LUT UP3, UPT, UPT, UPT, UPT, 0x40, 0x4 ;  /* 0x000000000004789c */ /* 0x000fe20003f6e870 */
[----:B------:R-:W-:Y:S01]  /*3b80*/  R2UR UR61, R13 ;  /* 0x000000000d3d72ca */ /* 0x000fe200000e0000 */
[----:B------:R-:W-:-:S10]  /*3b90*/  UMOV UR7, UR9 ;  /* 0x0000000900077c82 */ /* 0x000fd40008000000 */
[----:B------:R-:W-:-:S12]  /*3ba0*/  UIADD3 UR64, UPT, UPT, UR4, UR60, URZ ;  /* 0x0000003c04407290 */ /* 0x000fd8000fffe0ff */
.L_x_75:
[----:B--2---:R-:W-:Y:S01]  /*3bb0*/  ULEA UR5, UR7, UR62, 0x3 ;  /* 0x0000003e07057291 */ /* 0x004fe2000f8e18ff */
[----:B------:R-:W-:Y:S11]  /*3bc0*/  @P2 BRA `(.L_x_73) ;  /* 0x00000000000c2947 */ /* 0x000ff60003800000 */
[----:B-1----:R-:W-:Y:S04]  /*3bd0*/  SHF.L.U32 R5, R3, 0x1f, RZ ;  /* 0x0000001f03057819 */ /* 0x002fe800000006ff */
[----:B------:R-:W1:Y:S02]  /*3be0*/  SYNCS.PHASECHK.TRANS64.TRYWAIT P0, [UR5], R5 ;  /* 0x00000005ff0075a7 */ /* 0x000e640008001105 */
[----:B-1----:R-:W-:Y:S05]  /*3bf0*/  @!P0 BRA `(.L_x_74) ;  /* 0x0000003c006c8947 */ /* 0x002fea0003800000 */
.L_x_73:
[----:B------:R-:W-:Y:S01]  /*3c00*/  UISETP.NE.AND UP0, UPT, UR61, 0x1, UPT ;  /* 0x000000013d00788c */ /* 0x000fe2000bf05270 */
[----:B------:R-:W-:Y:S01]  /*3c10*/  PLOP3.LUT P2, PT, PT, PT, PT, 0x80, 0x8 ;  /* 0x000000000008781c */ /* 0x000fe20003f4f070 */
[----:B------:R-:W-:Y:S01]  /*3c20*/  UIADD3 UR9, UPT, UPT, UR7, 0x1, URZ ;  /* 0x0000000107097890 */ /* 0x000fe2000fffe0ff */
[----:B------:R-:W-:Y:S01]  /*3c30*/  MOV.SPILL R6, UR65 ;  /* 0x0000004100067c02 */ /* 0x000fe20009000f00 */
[----:B------:R-:W-:Y:S01]  /*3c40*/  UIADD3 UR63, UPT, UPT, UR5, 0x10, URZ ;  /* 0x00000010053f7890 */ /* 0x000fe2000fffe0ff */
[----:B-1----:R-:W-:Y:S01]  /*3c50*/  MOV.SPILL R5, UR64 ;  /* 0x0000004000057c02 */ /* 0x002fe20009000f00 */
[----:B------:R-:W-:Y:S01]  /*3c60*/  UISETP.NE.AND UP1, UPT, UR9, 0x2, UPT ;  /* 0x000000020900788c */ /* 0x000fe2000bf25270 */
[----:B------:R-:W-:Y:S01]  /*3c70*/  PLOP3.LUT P0, PT, PT, PT, UP0, 0x80, 0x8 ;  /* 0x000000000008781c */ /* 0x000fe20003f0f008 */
[----:B------:R-:W-:Y:S02]  /*3c80*/  ULEA UR6, UR7, UR67, 0x9 ;  /* 0x0000004307067291 */ /* 0x000fe4000f8e48ff */
[----:B------:R-:W-:Y:S02]  /*3c90*/  USEL UR5, URZ, 0x1, UP1 ;  /* 0x00000001ff057887 */ /* 0x000fe40008800000 */
[----:B------:R-:W-:Y:S02]  /*3ca0*/  USEL UR9, UR9, URZ, UP1 ;  /* 0x000000ff09097287 */ /* 0x000fe40008800000 */
[----:B------:R-:W-:Y:S02]  /*3cb0*/  ULEA UR4, UR7, UR66, 0xc ;  /* 0x0000004207047291 */ /* 0x000fe4000f8e60ff */
[----:B------:R-:W-:Y:S01]  /*3cc0*/  @UP0 ULEA UR7, UR9, UR62, 0x3 ;  /* 0x0000003e09070291 */ /* 0x000fe2000f8e18ff */
[----:B------:R-:W-:Y:S01]  /*3cd0*/  LOP3.LUT R3, R3, UR5, RZ, 0x3c, !PT ;  /* 0x0000000503037c12 */ /* 0x000fe2000f8e3cff */
[----:B------:R-:W-:Y:S02]  /*3ce0*/  UIADD3 UR20, UPT, UPT, UR6, 0x2, URZ ;  /* 0x0000000206147890 */ /* 0x000fe4000fffe0ff */
[----:B------:R-:W-:Y:S01]  /*3cf0*/  UIADD3 UR18, UPT, UPT, UR4, 0x2, URZ ;  /* 0x0000000204127890 */ /* 0x000fe2000fffe0ff */
[----:B------:R-:W-:Y:S01]  /*3d00*/  @P0 SHF.L.U32 R0, R3, 0x1f, RZ ;  /* 0x0000001f03000819 */ /* 0x000fe200000006ff */
[----:B------:R-:W-:Y:S02]  /*3d10*/  UIADD3 UR16, UPT, UPT, UR6, 0x4, URZ ;  /* 0x0000000406107890 */ /* 0x000fe4000fffe0ff */
[----:B------:R-:W-:Y:S01]  /*3d20*/  UIADD3 UR10, UPT, UPT, UR4, 0x4, URZ ;  /* 0x00000004040a7890 */ /* 0x000fe2000fffe0ff */
[----:B------:R2:W3:Y:S01]  /*3d30*/  @P0 SYNCS.PHASECHK.TRANS64.TRYWAIT P2, [UR7], R0 ;  /* 0x00000000ff0005a7 */ /* 0x0004e20008041107 */
[----:B------:R-:W-:Y:S02]  /*3d40*/  UIADD3 UR14, UPT, UPT, UR6, 0x6, URZ ;  /* 0x00000006060e7890 */ /* 0x000fe4000fffe0ff */
        /* <DEDUP_REMOVED lines=21> */
[----:B------:R-:W-:Y:S01]  /*3ea0*/  UIADD3 UR61, UPT, UPT, UR61, -0x1, URZ ;  /* 0xffffffff3d3d7890 */ /* 0x000fe2000fffe0ff */
[----:B------:R-:W-:Y:S01]  /*3eb0*/  UMOV UR7, 0x40004040 ;  /* 0x4000404000077882 */ /* 0x000fe20000000000 */
[----:B------:R-:W-:Y:S01]  /*3ec0*/  UMOV UR64, 0x0 ;  /* 0x0000000000407882 */ /* 0x000fe20000000000 */
[----:B------:R-:W-:Y:S01]  /*3ed0*/  UMOV UR65, 0x10080490 ;  /* 0x1008049000417882 */ /* 0x000fe20000000000 */
[----:B------:R-:W-:Y:S01]  /*3ee0*/  UMOV UR5, 0x40004040 ;  /* 0x4000404000057882 */ /* 0x000fe20000000000 */
[----:B------:R-:W-:Y:S01]  /*3ef0*/  UMOV UR21, 0x40004040 ;  /* 0x4000404000157882 */ /* 0x000fe20000000000 */
[----:B------:R1:W-:Y:S01]  /*3f00*/  UTCHMMA.2CTA gdesc[UR4], gdesc[UR6], tmem[UR8], tmem[UR64], idesc[UR65], UP3 ;  /* 0x00ff4006040075ea */ /* 0x0003e20009a00008 */
[----:B------:R-:W-:Y:S01]  /*3f10*/  UPLOP3.LUT UP3, UPT, UPT, UPT, UPT, 0x80, 0x8 ;  /* 0x000000000008789c */ /* 0x000fe20003f6f070 */
[----:B------:R-:W-:Y:S01]  /*3f20*/  UMOV UR19, 0x40004040 ;  /* 0x4000404000137882 */ /* 0x000fe20000000000 */
[----:B------:R-:W-:Y:S01]  /*3f30*/  UMOV UR17, 0x40004040 ;  /* 0x4000404000117882 */ /* 0x000fe20000000000 */
[----:B------:R4:W-:Y:S01]  /*3f40*/  UTCHMMA.2CTA gdesc[UR18], gdesc[UR20], tmem[UR8], tmem[UR64], idesc[UR65], UPT ;  /* 0x00ff4014120075ea */ /* 0x0009e2000ba00008 */
        /* <DEDUP_REMOVED lines=19> */
[----:B-1----:R-:W-:Y:S01]  /*4080*/  UMOV UR7, 0x10080490 ;  /* 0x1008049000077882 */ /* 0x002fe20000000000 */
[----:B------:R-:W-:Y:S01]  /*4090*/  UMOV UR35, 0x40004040 ;  /* 0x4000404000237882 */ /* 0x000fe20000000000 */
[----:B------:R-:W-:Y:S01]  /*40a0*/  UMOV UR33, 0x40004040 ;  /* 0x4000404000217882 */ /* 0x000fe20000000000 */
[----:B------:R-:W-:Y:S01]  /*40b0*/  UMOV UR27, 0x40004040 ;  /* 0x40004040001b7882 */ /* 0x000fe20000000000 */
[----:B------:R-:W-:Y:S01]  /*40c0*/  UMOV UR25, 0x40004040 ;  /* 0x4000404000197882 */ /* 0x000fe20000000000 */
[----:B----4-:R-:W-:Y:S02]  /*40d0*/  UIADD3 UR20, UPT, UPT, UR4, 0xc02, URZ ;  /* 0x00000c0204147890 */ /* 0x010fe4000fffe0ff */
[----:B------:R-:W-:Y:S02]  /*40e0*/  UIADD3 UR18, UPT, UPT, UR6, 0x184, URZ ;  /* 0x0000018406127890 */ /* 0x000fe4000fffe0ff */
[----:B--2---:R-:W-:Y:S02]  /*40f0*/  UIADD3 UR16, UPT, UPT, UR4, 0xc04, URZ ;  /* 0x00000c0404107890 */ /* 0x004fe4000fffe0ff */
[----:B------:R-:W-:Y:S01]  /*4100*/  UIADD3 UR10, UPT, UPT, UR6, 0x186, URZ ;  /* 0x00000186060a7890 */ /* 0x000fe2000fffe0ff */
[----:B------:R-:W-:Y:S01]  /*4110*/  R2UR.FILL UR65, R6 ;  /* 0x00000000064172ca */ /* 0x000fe200004e0000 */
[----:B------:R-:W-:Y:S01]  /*4120*/  UMOV UR14, 0x0 ;  /* 0x00000000000e7882 */ /* 0x000fe20000000000 */
[----:B------:R-:W-:Y:S01]  /*4130*/  UMOV UR15, 0x10080490 ;  /* 0x10080490000f7882 */ /* 0x000fe20000000000 */
[----:B------:R-:W-:Y:S01]  /*4140*/  UMOV UR12, 0x0 ;  /* 0x00000000000c7882 */ /* 0x000fe20000000000 */
[----:B------:R-:W-:Y:S01]  /*4150*/  UTCHMMA.2CTA gdesc[UR28], gdesc[UR30], tmem[UR8], tmem[UR14], idesc[UR15], UPT ;  /* 0x00ff0e1e1c0075ea */ /* 0x000fe2000ba00008 */
[----:B------:R-:W-:Y:S01]  /*4160*/  UTCHMMA.2CTA gdesc[UR56], gdesc[UR58], tmem[UR8], tmem[UR14], idesc[UR15], UPT ;  /* 0x00ff0e3a380075ea */ /* 0x000fe2000ba00008 */
[----:B------:R-:W-:Y:S01]  /*4170*/  UMOV UR13, 0x10080490 ;  /* 0x10080490000d7882 */ /* 0x000fe20000000000 */
[----:B------:R-:W-:Y:S01]  /*4180*/  UTCHMMA.2CTA gdesc[UR52], gdesc[UR54], tmem[UR8], tmem[UR14], idesc[UR15], UPT ;  /* 0x00ff0e36340075ea */ /* 0x000fe2000ba00008 */
[----:B------:R-:W-:Y:S01]  /*4190*/  UIADD3 UR4, UPT, UPT, UR4, 0xc06, URZ ;  /* 0x00000c0604047890 */ /* 0x000fe2000fffe0ff */
[----:B------:R-:W-:Y:S01]  /*41a0*/  UTCHMMA.2CTA gdesc[UR48], gdesc[UR50], tmem[UR8], tmem[UR12], idesc[UR13], UPT ;  /* 0x00ff0c32300075ea */ /* 0x000fe2000ba00008 */
[----:B------:R-:W-:Y:S01]  /*41b0*/  UTCHMMA.2CTA gdesc[UR44], gdesc[UR46], tmem[UR8], tmem[UR12], idesc[UR13], UPT ;  /* 0x00ff0c2e2c0075ea */ /* 0x000fe2000ba00008 */
[----:B------:R-:W-:Y:S01]  /*41c0*/  UMOV UR6, 0x0 ;  /* 0x0000000000067882 */ /* 0x000fe20000000000 */
[----:B------:R-:W-:Y:S01]  /*41d0*/  UTCHMMA.2CTA gdesc[UR40], gdesc[UR42], tmem[UR8], tmem[UR12], idesc[UR13], UPT ;  /* 0x00ff0c2a280075ea */ /* 0x000fe2000ba00008 */
[----:B------:R1:W-:Y:S01]  /*41e0*/  UTCHMMA.2CTA gdesc[UR36], gdesc[UR38], tmem[UR8], tmem[UR6], idesc[UR7], UPT ;  /* 0x00ff0626240075ea */ /* 0x0003e2000ba00008 */
[----:B------:R2:W-:Y:S01]  /*41f0*/  UTCHMMA.2CTA gdesc[UR32], gdesc[UR34], tmem[UR8], tmem[UR76], idesc[UR77], UPT ;  /* 0x00ff4c22200075ea */ /* 0x0005e2000ba00008 */
[----:B------:R-:W-:Y:S01]  /*4200*/  UMOV UR23, 0x40004040 ;  /* 0x4000404000177882 */ /* 0x000fe20000000000 */
[----:B------:R2:W-:Y:S01]  /*4210*/  UTCHMMA.2CTA gdesc[UR24], gdesc[UR26], tmem[UR8], tmem[UR74], idesc[UR75], UPT ;  /* 0x00ff4a1a180075ea */ /* 0x0005e2000ba00008 */
[----:B------:R-:W-:Y:S01]  /*4220*/  R2UR.FILL UR64, R5 ;  /* 0x00000000054072ca */ /* 0x000fe200004e0000 */
[----:B------:R2:W-:Y:S01]  /*4230*/  UTCHMMA.2CTA gdesc[UR20], gdesc[UR22], tmem[UR8], tmem[UR72], idesc[UR73], UPT ;  /* 0x00ff4816140075ea */ /* 0x0005e2000ba00008 */
[----:B------:R2:W-:Y:S01]  /*4240*/  UTCHMMA.2CTA gdesc[UR16], gdesc[UR18], tmem[UR8], tmem[UR70], idesc[UR71], UPT ;  /* 0x00ff4612100075ea */ /* 0x0005e2000ba00008 */
[----:B------:R2:W-:Y:S01]  /*4250*/  UTCHMMA.2CTA gdesc[UR4], gdesc[UR10], tmem[UR8], tmem[UR68], idesc[UR69], UPT ;  /* 0x00ff440a040075ea */ /* 0x0005e2000ba00008 */
[----:B------:R2:W-:Y:S09]  /*4260*/  UTCBAR.2CTA.MULTICAST [UR63], URZ, UR65 ;  /* 0x000000ff3f0073e9 */ /* 0x0005f20008200841 */
[----:B------:R-:W-:Y:S01]  /*4270*/  UISETP.NE.AND UP0, UPT, UR60, UR64, UPT ;  /* 0x000000403c00728c */ /* 0x000fe2000bf05270 */
[----:B-1----:R-:W-:Y:S08]  /*4280*/  UMOV UR7, UR9 ;  /* 0x0000000900077c82 */ /* 0x002ff00008000000 */
[----:B---3--:R-:W-:Y:S05]  /*4290*/  BRA.U UP0, `(.L_x_75) ;  /* 0xfffffff900447547 */ /* 0x008fea000b83ffff */
.L_x_72:
[----:B--2---:R-:W-:Y:S01]  /*42a0*/  R2UR UR4, R4 ;  /* 0x00000000040472ca */ /* 0x004fe200000e0000 */
[----:B------:R-:W-:Y:S01]  /*42b0*/  UMOV UR60, UR64 ;  /* 0x00000040003c7c82 */ /* 0x000fe20008000000 */
[----:B------:R-:W-:-:S11]  /*42c0*/  R2UR UR5, R14 ;  /* 0x000000000e0572ca */ /* 0x000fd600000e0000 */
[----:B------:R-:W-:-:S09]  /*42d0*/  UIADD3 UR4, UPT, UPT, UR4, 0x70, URZ ;  /* 0x0000007004047890 */ /* 0x000fd2000fffe0ff */
[----:B------:R2:W-:Y:S01]  /*42e0*/  UTCBAR.2CTA.MULTICAST [UR4], URZ, UR5 ;  /* 0x000000ff040073e9 */ /* 0x0005e20008200805 */
[----:B------:R-:W-:Y:S02]  /*42f0*/  NOP ;  /* 0x0000000000007918 */ /* 0x000fe40000000000 */
.L_x_70:
[----:B--2---:R-:W-:Y:S02]  /*4300*/  R2UR UR4, R2 ;  /* 0x00000000020472ca */ /* 0x004fe400000e0000 */
[----:B------:R-:W-:-:S04]  /*4310*/  ISETP.NE.AND P0, PT, R9, 0x2, PT ;  /* 0x000000020900780c */ /* 0x000fc80003f05270 */
[----:B-1----:R-:W-:Y:S02]  /*4320*/  SEL R0, RZ, 0x1, P0 ;  /* 0x00000001ff007807 */ /* 0x002fe40000000000 */
[----:B------:R-:W-:Y:S02]  /*4330*/  SEL R9, R9, RZ, P0 ;  /* 0x000000ff09097207 */ /* 0x000fe40000000000 */
[----:B------:R-:W-:-:S03]  /*4340*/  LOP3.LUT R8, R8, R0, RZ, 0x3c, !PT ;  /* 0x0000000008087212 */ /* 0x000fc600078e3cff */
[----:B------:R-:W-:-:S04]  /*4350*/  UIADD3 UR4, UPT, UPT, UR4, 0x1, URZ ;  /* 0x0000000104047890 */ /* 0x000fc8000fffe0ff */
[----:B------:R-:W-:-:S04]  /*4360*/  UISETP.NE.AND UP0, UPT, UR4, 0x4, UPT ;  /* 0x000000040400788c */ /* 0x000fc8000bf05270 */
[----:B------:R-:W-:Y:S02]  /*4370*/  USEL UR5, URZ, 0x1, UP0 ;  /* 0x00000001ff057887 */ /* 0x000fe40008000000 */
[----:B------:R-:W-:-:S04]  /*4380*/  USEL UR4, UR4, URZ, UP0 ;  /* 0x000000ff04047287 */ /* 0x000fc80008000000 */
[----:B------:R-:W-:Y:S02]  /*4390*/  LOP3.LUT R10, R10, UR5, RZ, 0x3c, !PT ;  /* 0x000000050a0a7c12 */ /* 0x000fe4000f8e3cff */
[----:B------:R-:W-:Y:S01]  /*43a0*/  IMAD.U32 R2, RZ, RZ, UR4 ;  /* 0x00000004ff027e24 */ /* 0x000fe2000f8e00ff */
[----:B------:R-:W-:Y:S06]  /*43b0*/  @P1 BRA `(.L_x_76) ;  /* 0xfffffff4005c1947 */ /* 0x000fec000383ffff */
[----:B------:R-:W1:Y:S01]  /*43c0*/  S2UR UR8, SR_CgaCtaId ;  /* 0x00000000000879c3 */ /* 0x000e620000008800 */
[----:B------:R-:W-:Y:S01]  /*43d0*/  ELECT P0, URZ, PT ;  /* 0x0000000000ff782f */ /* 0x000fe20003800000 */
[----:B------:R-:W-:Y:S01]  /*43e0*/  IMAD.MOV.U32 R0, RZ, RZ, 0x1 ;  /* 0x00000001ff007424 */ /* 0x000fe200078e00ff */
[----:B------:R-:W-:Y:S01]  /*43f0*/  UMOV UR4, 0x40 ;  /* 0x0000004000047882 */ /* 0x000fe20000000000 */
[----:B------:R-:W-:-:S04]  /*4400*/  R2UR UR5, R12 ;  /* 0x000000000c0572ca */ /* 0x000fc800000e0000 */
[----:B------:R-:W-:Y:S09]  /*4410*/  UVIRTCOUNT.DEALLOC.SMPOOL 0x80 ;  /* 0x000000800000784c */ /* 0x000ff20000000000 */
[----:B------:R-:W-:Y:S02]  /*4420*/  UISETP.NE.AND UP0, UPT, UR5, URZ, UPT ;  /* 0x000000ff0500728c */ /* 0x000fe4000bf05270 */
[----:B-1----:R-:W-:-:S09]  /*4430*/  ULEA UR8, UR8, UR4, 0x18 ;  /* 0x0000000408087291 */ /* 0x002fd2000f8ec0ff */
[----:B------:R1:W-:Y:S01]  /*4440*/  @P0 STS.U8 [UR8+0x1c], R0 ;  /* 0x00001c00ff000988 */ /* 0x0003e20008000008 */
[----:B------:R-:W-:Y:S05]  /*4450*/  BRA.U UP0, `(.L_x_77) ;  /* 0x0000000100a87547 */ /* 0x000fea000b800000 */
[----:B------:R-:W-:Y:S01]  /*4460*/  R2UR UR4, R2 ;  /* 0x00000000020472ca */ /* 0x000fe200000e0000 */
[----:B------:R-:W-:Y:S01]  /*4470*/  UIADD3 UR7, UPT, UPT, UR62, 0x90, URZ ;  /* 0x000000903e077890 */ /* 0x000fe2000fffe0ff */
[----:B------:R-:W-:-:S11]  /*4480*/  SHF.L.U32 R3, R10, 0x1f, RZ ;  /* 0x0000001f0a037819 */ /* 0x000fd600000006ff */
[----:B------:R-:W-:-:S09]  /*4490*/  ULEA UR4, UR4, UR7, 0x3 ;  /* 0x0000000704047291 */ /* 0x000fd2000f8e18ff */
[----:B------:R-:W2:Y:S02]  /*44a0*/  SYNCS.PHASECHK.TRANS64.TRYWAIT P0, [UR4], R3 ;  /* 0x00000003ff0075a7 */ /* 0x000ea40008001104 */
[----:B--2---:R-:W-:Y:S05]  /*44b0*/  @!P0 BRA `(.L_x_78) ;  /* 0x0000003400548947 */ /* 0x004fea0003800000 */
.L_x_141:
[----:B------:R-:W-:-:S13]  /*44c0*/  R2UR UR4, R2 ;  /* 0x00000000020472ca */ /* 0x000fda00000e0000 */
[----:B------:R-:W-:-:S04]  /*44d0*/  UIADD3 UR4, UPT, UPT, UR4, 0x1, URZ ;  /* 0x0000000104047890 */ /* 0x000fc8000fffe0ff */
[----:B------:R-:W-:-:S04]  /*44e0*/  UISETP.NE.AND UP1, UPT, UR4, 0x4, UPT ;  /* 0x000000040400788c */ /* 0x000fc8000bf25270 */
[----:B------:R-:W-:Y:S02]  /*44f0*/  USEL UR6, URZ, 0x1, UP1 ;  /* 0x00000001ff067887 */ /* 0x000fe40008800000 */
[----:B------:R-:W-:-:S04]  /*4500*/  USEL UR4, UR4, URZ, UP1 ;  /* 0x000000ff04047287 */ /* 0x000fc80008800000 */
[----:B------:R-:W-:Y:S01]  /*4510*/  ULEA UR5, UR4, UR7, 0x3 ;  /* 0x0000000704057291 */ /* 0x000fe2000f8e18ff */
[----:B------:R-:W-:-:S04]  /*4520*/  LOP3.LUT R2, R10, UR6, RZ, 0x3c, !PT ;  /* 0x000000060a027c12 */ /* 0x000fc8000f8e3cff */
[----:B-1----:R-:W-:-:S04]  /*4530*/  SHF.L.U32 R3, R2, 0x1f, RZ ;  /* 0x0000001f02037819 */ /* 0x002fc800000006ff */
[----:B------:R-:W1:Y:S02]  /*4540*/  SYNCS.PHASECHK.TRANS64.TRYWAIT P0, [UR5], R3 ;  /* 0x00000003ff0075a7 */ /* 0x000e640008001105 */
[----:B-1----:R-:W-:Y:S05]  /*4550*/  @!P0 BRA `(.L_x_79) ;  /* 0x0000003400448947 */ /* 0x002fea0003800000 */
.L_x_143:
        /* <DEDUP_REMOVED lines=9> */
.L_x_145:
[----:B------:R-:W-:-:S04]  /*45f0*/  UIADD3 UR4, UPT, UPT, UR4, 0x1, URZ ;  /* 0x0000000104047890 */ /* 0x000fc8000fffe0ff */
[----:B------:R-:W-:-:S04]  /*4600*/  UISETP.NE.AND UP1, UPT, UR4, 0x4, UPT ;  /* 0x000000040400788c */ /* 0x000fc8000bf25270 */
[----:B------:R-:W-:Y:S02]  /*4610*/  USEL UR5, URZ, 0x1, UP1 ;  /* 0x00000001ff057887 */ /* 0x000fe40008800000 */
[----:B------:R-:W-:-:S04]  /*4620*/  USEL UR4, UR4, URZ, UP1 ;  /* 0x000000ff04047287 */ /* 0x000fc80008800000 */
[----:B------:R-:W-:Y:S01]  /*4630*/  ULEA UR4, UR4, UR7, 0x3 ;  /* 0x0000000704047291 */ /* 0x000fe2000f8e18ff */
[----:B------:R-:W-:-:S04]  /*4640*/  LOP3.LUT R2, R2, UR5, RZ, 0x3c, !PT ;  /* 0x0000000502027c12 */ /* 0x000fc8000f8e3cff */
[----:B------:R-:W-:Y:S01]  /*4650*/  SHF.L.U32 R2, R2, 0x1f, RZ ;  /* 0x0000001f02027819 */ /* 0x000fe200000006ff */
[----:B-1----:R-:W-:-:S04]  /*4660*/  IMAD.U32 R0, RZ, RZ, UR4 ;  /* 0x00000004ff007e24 */ /* 0x002fc8000f8e00ff */
[----:B------:R1:W2:Y:S03]  /*4670*/  SYNCS.PHASECHK.TRANS64.TRYWAIT P0, [R0+URZ], R2 ;  /* 0x00000002000075a7 */ /* 0x0002a600080011ff */
[----:B--2---:R-:W-:Y:S05]  /*4680*/  @!P0 NANOSLEEP.SYNCS 0x989680 ;  /* 0x009896800000895d */ /* 0x004fea0003900000 */
[----:B------:R-:W2:Y:S02]  /*4690*/  @!P0 SYNCS.PHASECHK.TRANS64 P0, [R0+URZ], R2 ;  /* 0x00000002000085a7 */ /* 0x000ea400080010ff */
[----:B--2---:R-:W-:Y:S05]  /*46a0*/  @P0 BRA `(.L_x_81) ;  /* 0x0000000000240947 */ /* 0x004fea0003800000 */
.L_x_82:
[----:B--2---:R2:W3:Y:S02]  /*46b0*/  SYNCS.PHASECHK.TRANS64.TRYWAIT P0, [R0+URZ], R2 ;  /* 0x00000002000075a7 */ /* 0x0044e400080011ff */
[----:B---3--:R-:W-:Y:S05]  /*46c0*/  @!P0 NANOSLEEP.SYNCS 0x989680 ;  /* 0x009896800000895d */ /* 0x008fea0003900000 */
[----:B------:R-:W3:Y:S02]  /*46d0*/  @!P0 SYNCS.PHASECHK.TRANS64 P0, [R0+URZ], R2 ;  /* 0x00000002000085a7 */ /* 0x000ee400080010ff */
[----:B---3--:R-:W-:Y:S05]  /*46e0*/  @!P0 BRA `(.L_x_82) ;  /* 0xfffffffc00f08947 */ /* 0x008fea000383ffff */
[----:B------:R-:W-:Y:S05]  /*46f0*/  BRA `(.L_x_81) ;  /* 0x0000000000107947 */ /* 0x000fea0003800000 */
.L_x_77:
[----:B------:R-:W-:Y:S01]  /*4700*/  R2UR UR5, R11 ;  /* 0x000000000b0572ca */ /* 0x000fe200000e0000 */
[----:B------:R-:W-:-:S12]  /*4710*/  UIADD3 UR4, UPT, UPT, UR62, 0xd0, URZ ;  /* 0x000000d03e047890 */ /* 0x000fd8000fffe0ff */
[----:B------:R-:W-:-:S09]  /*4720*/  UPRMT UR4, UR5, 0x654, UR4 ;  /* 0x0000065405047896 */ /* 0x000fd20008000004 */
[----:B------:R-:W-:Y:S03]  /*4730*/  SYNCS.ARRIVE.TRANS64.RED.A1T0 RZ, [UR4], RZ ;  /* 0x000000ffffff79a7 */ /* 0x000fe60008100404 */
.L_x_81:
[----:B-12---:R-:W-:Y:S01]  /*4740*/  SHF.L.U32 R2, RZ, 0x1f, RZ ;  /* 0x0000001fff027819 */ /* 0x006fe200000006ff */
[----:B------:R-:W-:Y:S01]  /*4750*/  UIADD3 UR4, UPT, UPT, UR62, 0xd0, URZ ;  /* 0x000000d03e047890 */ /* 0x000fe2000fffe0ff */
[----:B------:R-:W-:Y:S02]  /*4760*/  PLOP3.LUT P0, PT, PT, PT, UP0, 0x80, 0x8 ;  /* 0x000000000008781c */ /* 0x000fe40003f0f008 */
[----:B------:R-:W1:Y:S02]  /*4770*/  SYNCS.PHASECHK.TRANS64.TRYWAIT P1, [UR62+0xd0], R2 ;  /* 0x0000d002ff0075a7 */ /* 0x000e64000802113e */
[----:B-1----:R-:W-:Y:S09]  /*4780*/  @!P1 BRA `(.L_x_83) ;  /* 0x0000003000e89947 */ /* 0x002ff20003800000 */
.L_x_147:
[----:B------:R-:W-:Y:S02]  /*4790*/  R2UR UR6, R11 ;  /* 0x000000000b0672ca */ /* 0x000fe400000e0000 */
[----:B------:R-:W-:-:S11]  /*47a0*/  R2UR UR5, R16 ;  /* 0x00000000100572ca */ /* 0x000fd600000e0000 */
[----:B------:R-:W-:-:S03]  /*47b0*/  @!UP0 UPRMT UR4, UR6, 0x654, UR4 ;  /* 0x0000065406048896 */ /* 0x000fc60008000004 */
[----:B------:R-:W-:-:S06]  /*47c0*/  UMOV UR6, 0x1 ;  /* 0x0000000100067882 */ /* 0x000fcc0000000000 */
[----:B------:R-:W-:Y:S01]  /*47d0*/  @!P0 SYNCS.ARRIVE.TRANS64.RED.A1T0 RZ, [UR4], RZ ;  /* 0x000000ffffff89a7 */ /* 0x000fe20008100404 */
[----:B------:R-:W-:Y:S01]  /*47e0*/  NOP ;  /* 0x0000000000007918 */ /* 0x000fe20000000000 */
[----:B-1----:R-:W1:Y:S01]  /*47f0*/  LDS R0, [UR8+0x14] ;  /* 0x00001408ff007984 */ /* 0x002e620008000800 */
[----:B------:R-:W-:-:S03]  /*4800*/  ULOP3.LUT UR4, UR5, 0xffff, URZ, 0xc0, !UPT ;  /* 0x0000ffff05047892 */ /* 0x000fc6000f8ec0ff */
[----:B------:R-:W-:Y:S01]  /*4810*/  UMOV UR5, 0xffff ;  /* 0x0000ffff00057882 */ /* 0x000fe20000000000 */
[----:B------:R-:W-:-:S04]  /*4820*/  USHF.R.U32.HI UR4, URZ, 0x5, UR4 ;  /* 0x00000005ff047899 */ /* 0x000fc80008011604 */
[----:B------:R-:W-:Y:S02]  /*4830*/  USHF.L.U32 UR5, UR5, UR4, URZ ;  /* 0x0000000405057299 */ /* 0x000fe400080006ff */
[----:B------:R-:W-:-:S04]  /*4840*/  USHF.L.U32 UR4, UR6, UR4, URZ ;  /* 0x0000000406047299 */ /* 0x000fc800080006ff */
[----:B-1----:R-:W-:-:S04]  /*4850*/  LOP3.LUT R0, R0, UR5, RZ, 0xc0, !PT ;  /* 0x0000000500007c12 */ /* 0x002fc8000f8ec0ff */
[----:B------:R-:W-:-:S13]  /*4860*/  ISETP.NE.AND P0, PT, R0, UR5, PT ;  /* 0x0000000500007c0c */ /* 0x000fda000bf05270 */
[----:B------:R-:W-:Y:S05]  /*4870*/  @P0 BRA `(.L_x_84) ;  /* 0x0000000000580947 */ /* 0x000fea0003800000 */
[----:B------:R-:W1:Y:S02]  /*4880*/  LDS R0, [UR8+0x18] ;  /* 0x00001808ff007984 */ /* 0x000e640008000800 */
[----:B-1----:R-:W-:-:S04]  /*4890*/  LOP3.LUT R0, R0, UR4, RZ, 0xc0, !PT ;  /* 0x0000000400007c12 */ /* 0x002fc8000f8ec0ff */
[----:B------:R-:W-:-:S13]  /*48a0*/  ISETP.NE.AND P0, PT, R0, UR4, PT ;  /* 0x0000000400007c0c */ /* 0x000fda000bf05270 */
[----:B------:R-:W-:Y:S05]  /*48b0*/  @P0 BRA `(.L_x_85) ;  /* 0x00000000003c0947 */ /* 0x000fea0003800000 */
[----:B------:R-:W1:Y:S01]  /*48c0*/  S2R R2, SR_LANEID ;  /* 0x0000000000027919 */ /* 0x000e620000000000 */
[----:B------:R-:W-:-:S06]  /*48d0*/  ULOP3.LUT UR5, URZ, UR5, URZ, 0x33, !UPT ;  /* 0x00000005ff057292 */ /* 0x000fcc000f8e33ff */
[----:B------:R-:W-:-:S04]  /*48e0*/  IMAD.U32 R0, RZ, RZ, UR5 ;  /* 0x00000005ff007e24 */ /* 0x000fc8000f8e00ff */
[----:B------:R2:W3:Y:S02]  /*48f0*/  REDUX UR7, R0 ;  /* 0x00000000000773c4 */ /* 0x0004e40000000000 */
[----:B------:R4:W-:Y:S01]  /*4900*/  UTCATOMSWS.AND URZ, UR5 ;  /* 0x0000000500ff79e3 */ /* 0x0009e20008000000 */
[----:B--2---:R-:W-:Y:S01]  /*4910*/  LOP3.LUT R0, RZ, UR4, RZ, 0x33, !PT ;  /* 0x00000004ff007c12 */ /* 0x004fe2000f8e33ff */
[----:B------:R-:W-:Y:S02]  /*4920*/  VOTEU.ANY UR4, UPT, PT ;  /* 0x0000000000047886 */ /* 0x000fe400038e0100 */
[----:B------:R-:W-:Y:S02]  /*4930*/  UFLO.U32 UR4, UR4 ;  /* 0x00000004000472bd */ /* 0x000fe400080e0000 */
[----:B------:R-:W2:Y:S04]  /*4940*/  REDUX UR6, R0 ;  /* 0x00000000000673c4 */ /* 0x000ea80000000000 */
[----:B-1----:R-:W-:-:S02]  /*4950*/  ISETP.EQ.U32.AND P0, PT, R2, UR4, PT ;  /* 0x0000000402007c0c */ /* 0x002fc4000bf02070 */
[----:B---3--:R-:W-:-:S11]  /*4960*/  MOV R2, UR7 ;  /* 0x0000000700027c02 */ /* 0x008fd60008000f00 */
[----:B------:R4:W-:Y:S01]  /*4970*/  @P0 ATOMS.AND RZ, [UR8+0x14], R2 ;  /* 0x00001402ffff098c */ /* 0x0009e2000a800008 */
[----:B--2---:R-:W-:-:S05]  /*4980*/  IMAD.U32 R0, RZ, RZ, UR6 ;  /* 0x00000006ff007e24 */ /* 0x004fca000f8e00ff */
[----:B------:R4:W-:Y:S01]  /*4990*/  @P0 ATOMS.AND RZ, [UR8+0x18], R0 ;  /* 0x00001800ffff098c */ /* 0x0009e2000a800008 */
[----:B------:R-:W-:Y:S05]  /*49a0*/  BRA `(.L_x_86) ;  /* 0x0000000000147947 */ /* 0x000fea0003800000 */
.L_x_85:
[----:B------:R-:W-:Y:S02]  /*49b0*/  MOV R2, 0x49d0 ;  /* 0x000049d000027802 */ /* 0x000fe40000000f00 */
[----:B-----5:R-:W-:Y:S05]  /*49c0*/  CALL.REL.NOINC `($__internal_0_$__cuda_sm10x_tcgen05_guardrail_trap_col_being_dealloced_not_returned_by_alloc) ;  /* 0x0000003400087944 */ /* 0x020fea0003c00000 */
[----:B------:R-:W-:Y:S05]  /*49d0*/  BRA `(.L_x_86) ;  /* 0x0000000000087947 */ /* 0x000fea0003800000 */
.L_x_84:
[----:B------:R-:W-:Y:S02]  /*49e0*/  MOV R2, 0x4a00 ;  /* 0x00004a0000027802 */ /* 0x000fe40000000f00 */
[----:B-----5:R-:W-:Y:S05]  /*49f0*/  CALL.REL.NOINC `($__internal_2_$__cuda_sm10x_tcgen05_guardrail_trap_unallocated_columns_being_dealloced) ;  /* 0x0000003400147944 */ /* 0x020fea0003c00000 */
.L_x_86:
[----:B------:R-:W-:Y:S01]  /*4a00*/  NOP ;  /* 0x0000000000007918 */ /* 0x000fe20000000000 */
[----:B----4-:R-:W-:Y:S05]  /*4a10*/  EXIT ;  /* 0x000000000000794d */ /* 0x010fea0003800000 */
.L_x_57:
[----:B------:R-:W-:-:S09]  /*4a20*/  UISETP.NE.OR UP5, UPT, UR10, 0x3, !UP5 ;  /* 0x000000030a00788c */ /* 0x000fd2000efa5670 */
[----:B------:R-:W-:Y:S05]  /*4a30*/  BRA.U UP5, `(.L_x_87) ;  /* 0x0000000d05107547 */ /* 0x000fea000b800000 */
[----:B------:R-:W1:Y:S01]  /*4a40*/  LDC R0, c[0x0][0xb30] ;  /* 0x0002cc00ff007b82 */ /* 0x000e620000000800 */
[----:B------:R-:W2:Y:S01]  /*4a50*/  LDCU.64 UR4, c[0x0][0x888] ;  /* 0x00011100ff0477ac */ /* 0x000ea20008000a00 */
[----:B------:R-:W-:Y:S02]  /*4a60*/  HFMA2 R25, -RZ, RZ, 0, 0 ;  /* 0x00000000ff197431 */ /* 0x000fe400000001ff */
[----:B------:R-:W-:Y:S01]  /*4a70*/  IMAD.MOV.U32 R27, RZ, RZ, 0x1 ;  /* 0x00000001ff1b7424 */ /* 0x000fe200078e00ff */
[----:B------:R-:W-:Y:S01]  /*4a80*/  MOV R23, 0x2000 ;  /* 0x0000200000177802 */ /* 0x000fe20000000f00 */
[----:B------:R-:W3:Y:S01]  /*4a90*/  LDCU.64 UR16, c[0x0][0x890] ;  /* 0x00011200ff1077ac */ /* 0x000ee20008000a00 */
[----:B------:R-:W-:Y:S01]  /*4aa0*/  IMAD.MOV.U32 R26, RZ, RZ, RZ ;  /* 0x000000ffff1a7224 */ /* 0x000fe200078e00ff */
[----:B------:R-:W4:Y:S01]  /*4ab0*/  LDC R22, c[0x0][0x370] ;  /* 0x0000dc00ff167b82 */ /* 0x000f220000000800 */
[----:B------:R-:W-:Y:S01]  /*4ac0*/  UMOV UR7, 0x400 ;  /* 0x0000040000077882 */ /* 0x000fe20000000000 */
[----:B------:R-:W-:-:S02]  /*4ad0*/  UPLOP3.LUT UP1, UPT, UPT, UPT, UPT, 0x40, 0x4 ;  /* 0x000000000004789c */ /* 0x000fc40003f2e870 */
[----:B------:R-:W-:Y:S01]  /*4ae0*/  ULEA UR7, UR46, UR7, 0x18 ;  /* 0x000000072e077291 */ /* 0x000fe2000f8ec0ff */
[----:B------:R-:W-:-:S03]  /*4af0*/  UMOV UR13, URZ ;  /* 0x000000ff000d7c82 */ /* 0x000fc60008000000 */
[----:B------:R-:W4:Y:S01]  /*4b00*/  LDC R3, c[0x0][0xb0c] ;  /* 0x0002c300ff037b82 */ /* 0x000f220000000800 */
[----:B--2---:R-:W-:Y:S02]  /*4b10*/  UISETP.NE.U32.AND UP2, UPT, UR4, URZ, UPT ;  /* 0x000000ff0400728c */ /* 0x004fe4000bf45070 */
[----:B---3--:R-:W-:-:S05]  /*4b20*/  UISETP.NE.U32.AND UP3, UPT, UR16, URZ, UPT ;  /* 0x000000ff1000728c */ /* 0x008fca000bf65070 */
[----:B------:R-:W2:Y:S01]  /*4b30*/  LDC R20, c[0x0][0xb20] ;  /* 0x0002c800ff147b82 */ /* 0x000ea20000000800 */
[----:B-1----:R-:W-:Y:S01]  /*4b40*/  ISETP.NE.AND P1, PT, R0, 0x1, PT ;  /* 0x000000010000780c */ /* 0x002fe20003f25270 */
[----:B------:R-:W-:Y:S02]  /*4b50*/  UISETP.NE.AND.EX UP2, UPT, UR5, URZ, UPT, UP2 ;  /* 0x000000ff0500728c */ /* 0x000fe4000bf45320 */
[----:B------:R-:W-:-:S04]  /*4b60*/  UISETP.NE.AND.EX UP3, UPT, UR17, URZ, UPT, UP3 ;  /* 0x000000ff1100728c */ /* 0x000fc8000bf65330 */
[----:B------:R-:W1:Y:S08]  /*4b70*/  LDC.64 R28, c[0x0][0x348] ;  /* 0x0000d200ff1c7b82 */ /* 0x000e700000000a00 */
[----:B------:R-:W3:Y:S08]  /*4b80*/  LDC.64 R14, c[0x0][0xb10] ;  /* 0x0002c400ff0e7b82 */ /* 0x000ef00000000a00 */
[----:B------:R-:W1:Y:S08]  /*4b90*/  LDC.64 R6, c[0x0][0xb18] ;  /* 0x0002c600ff067b82 */ /* 0x000e700000000a00 */
[----:B------:R-:W1:Y:S08]  /*4ba0*/  LDC.64 R4, c[0x0][0xb28] ;  /* 0x0002ca00ff047b82 */ /* 0x000e700000000a00 */
[----:B--2-4-:R-:W1:Y:S02]  /*4bb0*/  LDC R21, c[0x0][0x374] ;  /* 0x0000dd00ff157b82 */ /* 0x014e640000000800 */
.L_x_95:
[C---:B------:R-:W-:Y:S02]  /*4bc0*/  LEA R0, R26.reuse, UR7, 0x3 ;  /* 0x000000071a007c11 */ /* 0x040fe4000f8e18ff */
[----:B------:R-:W-:Y:S02]  /*4bd0*/  SHF.L.U32 R2, R25, 0x1f, RZ ;  /* 0x0000001f19027819 */ /* 0x000fe400000006ff */
[----:B------:R-:W-:Y:S02]  /*4be0*/  LEA R16, R26, UR7, 0x4 ;  /* 0x000000071a107c11 */ /* 0x000fe4000f8e20ff */
[----:B--2---:R-:W2:Y:S02]  /*4bf0*/  SYNCS.PHASECHK.TRANS64.TRYWAIT P0, [R0+URZ+0x50], R2 ;  /* 0x00005002000075a7 */ /* 0x004ea400080011ff */
[----:B--2---:R-:W-:Y:S05]  /*4c00*/  @!P0 BRA `(.L_x_88) ;  /* 0x0000002c00e08947 */ /* 0x004fea0003800000 */
.L_x_148:
[----:B------:R-:W-:Y:S01]  /*4c10*/  ISETP.GE.AND P0, PT, R40, 0x1, PT ;  /* 0x000000012800780c */ /* 0x000fe20003f06270 */
[----:B------:R-:W4:Y:S01]  /*4c20*/  LDS.128 R16, [R16+0xe0] ;  /* 0x0000e00010107984 */ /* 0x000f220000000c00 */
[----:B------:R-:W-:Y:S01]  /*4c30*/  ISETP.NE.U32.AND P4, PT, RZ, UR16, PT ;  /* 0x00000010ff007c0c */ /* 0x000fe2000bf85070 */
[----:B--2---:R-:W-:Y:S03]  /*4c40*/  VIADD R0, R0, 0x60 ;  /* 0x0000006000007836 */ /* 0x004fe60000000000 */
[----:B------:R-:W-:Y:S01]  /*4c50*/  ISETP.NE.AND.EX P4, PT, RZ, UR17, PT, P4 ;  /* 0x00000011ff007c0c */ /* 0x000fe2000bf85340 */
[----:B------:R-:W-:Y:S01]  /*4c60*/  @!PT LDS RZ, [RZ] ;  /* 0x00000000fffff984 */ /* 0x000fe20000000800 */
[----:B------:R-:W-:Y:S01]  /*4c70*/  @!PT LDS RZ, [RZ] ;  /* 0x00000000fffff984 */ /* 0x000fe20000000800 */
[----:B------:R-:W-:Y:S01]  /*4c80*/  @!PT LDS RZ, [RZ] ;  /* 0x00000000fffff984 */ /* 0x000fe20000000800 */
[----:B------:R-:W-:Y:S01]  /*4c90*/  @!PT LDS RZ, [RZ] ;  /* 0x00000000fffff984 */ /* 0x000fe20000000800 */
[----:B------:R2:W-:Y:S06]  /*4ca0*/  MEMBAR.ALL.CTA ;  /* 0x0000000000007992 */ /* 0x0005ec0000008000 */
[----:B--2---:R-:W2:Y:S01]  /*4cb0*/  FENCE.VIEW.ASYNC.S ;  /* 0x00000000000073c6 */ /* 0x004ea20000000000 */
[----:B------:R-:W-:Y:S04]  /*4cc0*/  PRMT R0, RZ, 0x654, R0 ;  /* 0x00000654ff007816 */ /* 0x000fe80000000000 */
[----:B--2---:R2:W-:Y:S01]  /*4cd0*/  SYNCS.ARRIVE.TRANS64.RED.A1T0 RZ, [R0+URZ], RZ ;  /* 0x000000ff00ff79a7 */ /* 0x0045e200081004ff */
[----:B----4-:R-:W-:Y:S11]  /*4ce0*/  LOP3.LUT P3, RZ, R18, 0x1, RZ, 0xc0, !PT ;  /* 0x0000000112ff7812 */ /* 0x010ff6000786c0ff */
[----:B------:R-:W-:Y:S02]  /*4cf0*/  @!UPT UIADD3 URZ, UPT, UPT, URZ, URZ, URZ ;  /* 0x000000fffffff290 */ /* 0x000fe4000fffe0ff */
[----:B------:R-:W-:Y:S02]  /*4d00*/  @P3 MOV R11, R16 ;  /* 0x00000010000b3202 */ /* 0x000fe40000000f00 */
[----:B------:R-:W-:Y:S01]  /*4d10*/  @P3 LOP3.LUT R10, R17, 0xffff, RZ, 0xc0, !PT ;  /* 0x0000ffff110a3812 */ /* 0x000fe200078ec0ff */
[----:B--2---:R-:W-:Y:S06]  /*4d20*/  @!P0 BRA `(.L_x_89) ;  /* 0x0000000000a48947 */ /* 0x004fec0003800000 */
[-C--:B-1----:R-:W-:Y:S01]  /*4d30*/  IMAD.HI.U32 R0, R21, R7.reuse, RZ ;  /* 0x0000000715007227 */ /* 0x082fe200078e00ff */
[----:B------:R-:W-:Y:S02]  /*4d40*/  ISETP.NE.AND P0, PT, R6, 0x1, PT ;  /* 0x000000010600780c */ /* 0x000fe40003f05270 */
[----:B------:R-:W-:Y:S01]  /*4d50*/  ISETP.NE.AND P2, PT, R40, 0x1, PT ;  /* 0x000000012800780c */ /* 0x000fe20003f45270 */
[----:B---3--:R-:W-:Y:S01]  /*4d60*/  IMAD.HI.U32 R9, R22, R14, RZ ;  /* 0x0000000e16097227 */ /* 0x008fe200078e00ff */
[----:B------:R-:W-:Y:S02]  /*4d70*/  SHF.R.U32.HI R0, RZ, R20, R0 ;  /* 0x00000014ff007219 */ /* 0x000fe40000011600 */
[----:B------:R-:W-:Y:S01]  /*4d80*/  ISETP.NE.AND P5, PT, R3, 0x1, PT ;  /* 0x000000010300780c */ /* 0x000fe20003fa5270 */
[----:B------:R-:W-:Y:S01]  /*4d90*/  IMAD.HI.U32 R13, R10, R7, RZ ;  /* 0x000000070a0d7227 */ /* 0x000fe200078e00ff */
[----:B------:R-:W-:Y:S02]  /*4da0*/  SHF.R.U32.HI R9, RZ, R15, R9 ;  /* 0x0000000fff097219 */ /* 0x000fe40000011609 */
[----:B------:R-:W-:Y:S01]  /*4db0*/  SEL R0, R21, R0, !P0 ;  /* 0x0000000015007207 */ /* 0x000fe20004000000 */
[----:B------:R-:W-:Y:S01]  /*4dc0*/  IMAD.HI.U32 R12, R11, R14, RZ ;  /* 0x0000000e0b0c7227 */ /* 0x000fe200078e00ff */
[----:B------:R-:W-:Y:S03]  /*4dd0*/  SEL R9, R22, R9, !P5 ;  /* 0x0000000916097207 */ /* 0x000fe60006800000 */
[-C--:B------:R-:W-:Y:S01]  /*4de0*/  IMAD.HI.U32 R8, R0, R4.reuse, RZ ;  /* 0x0000000400087227 */ /* 0x080fe200078e00ff */
[----:B------:R-:W-:Y:S03]  /*4df0*/  SHF.R.U32.HI R12, RZ, R15, R12 ;  /* 0x0000000fff0c7219 */ /* 0x000fe6000001160c */
[----:B------:R-:W-:Y:S01]  /*4e00*/  IMAD.HI.U32 R2, R9, R4, RZ ;  /* 0x0000000409027227 */ /* 0x000fe200078e00ff */
[-C--:B------:R-:W-:Y:S02]  /*4e10*/  @P2 SHF.R.U32.HI R0, RZ, R5.reuse, R8 ;  /* 0x00000005ff002219 */ /* 0x080fe40000011608 */
[----:B------:R-:W-:Y:S02]  /*4e20*/  SHF.R.U32.HI R8, RZ, R20, R13 ;  /* 0x00000014ff087219 */ /* 0x000fe4000001160d */
[----:B------:R-:W-:Y:S01]  /*4e30*/  @P2 SHF.R.U32.HI R9, RZ, R5, R2 ;  /* 0x00000005ff092219 */ /* 0x000fe20000011602 */
[----:B------:R-:W-:Y:S01]  /*4e40*/  IMAD R0, R40, R0, RZ ;  /* 0x0000000028007224 */ /* 0x000fe200078e02ff */
[----:B------:R-:W-:Y:S02]  /*4e50*/  SEL R8, R10, R8, !P0 ;  /* 0x000000080a087207 */ /* 0x000fe40004000000 */
[----:B------:R-:W-:Y:S01]  /*4e60*/  SEL R2, R11, R12, !P5 ;  /* 0x0000000c0b027207 */ /* 0x000fe20006800000 */
[----:B------:R-:W-:Y:S01]  /*4e70*/  IMAD R12, R40, R9, RZ ;  /* 0x00000009280c7224 */ /* 0x000fe200078e02ff */
[C---:B------:R-:W-:Y:S01]  /*4e80*/  ISETP.GE.AND P0, PT, R8.reuse, R0, PT ;  /* 0x000000000800720c */ /* 0x040fe20003f06270 */
[----:B------:R-:W-:Y:S03]  /*4e90*/  IMAD.HI.U32 R0, R8, R4, RZ ;  /* 0x0000000408007227 */ /* 0x000fe600078e00ff */
[----:B------:R-:W-:Y:S02]  /*4ea0*/  ISETP.GE.OR P0, PT, R2, R12, P0 ;  /* 0x0000000c0200720c */ /* 0x000fe40000706670 */
[-C--:B------:R-:W-:Y:S04]  /*4eb0*/  SHF.R.U32.HI R0, RZ, R5.reuse, R0 ;  /* 0x00000005ff007219 */ /* 0x080fe80000011600 */
[----:B------:R-:W-:Y:S05]  /*4ec0*/  SEL R13, R8, R0, !P2 ;  /* 0x00000000080d7207 */ /* 0x000fea0005000000 */
[----:B------:R-:W-:Y:S02]  /*4ed0*/  IMAD.MOV R12, RZ, RZ, -R13 ;  /* 0x000000ffff0c7224 */ /* 0x000fe400078e0a0d */
[----:B------:R-:W-:Y:S04]  /*4ee0*/  @!P0 IMAD.HI.U32 R0, R2, R4, RZ ;  /* 0x0000000402008227 */ /* 0x000fe800078e00ff */
[----:B------:R-:W-:Y:S01]  /*4ef0*/  IMAD R12, R40, R12, R8 ;  /* 0x0000000c280c7224 */ /* 0x000fe200078e0208 */
[----:B------:R-:W-:Y:S04]  /*4f00*/  @!P0 SHF.R.U32.HI R0, RZ, R5, R0 ;  /* 0x00000005ff008219 */ /* 0x000fe80000011600 */
[----:B------:R-:W-:Y:S04]  /*4f10*/  @!P0 SEL R0, R2, R0, !P2 ;  /* 0x0000000002008207 */ /* 0x000fe80005000000 */
[----:B------:R-:W-:Y:S01]  /*4f20*/  @!P0 IADD3 R13, PT, PT, R13, -R0, RZ ;  /* 0x800000000d0d8210 */ /* 0x000fe20007ffe0ff */
[----:B------:R-:W-:Y:S01]  /*4f30*/  @!P0 IMAD R0, R9, R12, R0 ;  /* 0x0000000c09008224 */ /* 0x000fe200078e0200 */
[----:B------:R-:W-:Y:S01]  /*4f40*/  IADD3 R9, PT, PT, -R8, RZ, RZ ;  /* 0x000000ff08097210 */ /* 0x000fe20007ffe1ff */
[--C-:B------:R-:W-:Y:S02]  /*4f50*/  IMAD.MOV R12, RZ, RZ, -R2.reuse ;  /* 0x000000ffff0c7224 */ /* 0x100fe400078e0a02 */
[----:B------:R-:W-:Y:S02]  /*4f60*/  @!P0 IMAD R8, R13, R40, R2 ;  /* 0x000000280d088224 */ /* 0x000fe400078e0202 */
[----:B------:R-:W-:Y:S02]  /*4f70*/  @!P0 IMAD.MOV.U32 R2, RZ, RZ, R0 ;  /* 0x000000ffff028224 */ /* 0x000fe400078e0000 */
[----:B------:R-:W-:Y:S02]  /*4f80*/  IMAD R11, R3, R12, R11 ;  /* 0x0000000c030b7224 */ /* 0x000fe400078e020b */
[----:B------:R-:W-:Y:S02]  /*4f90*/  IMAD R10, R6, R9, R10 ;  /* 0x00000009060a7224 */ /* 0x000fe400078e020a */
[----:B------:R-:W-:Y:S02]  /*4fa0*/  IMAD R11, R2, R3, R11 ;  /* 0x00000003020b7224 */ /* 0x000fe400078e020b */
[----:B------:R-:W-:Y:S02]  /*4fb0*/  IMAD R10, R8, R6, R10 ;  /* 0x00000006080a7224 */ /* 0x000fe400078e020a */
.L_x_89:
[----:B------:R-:W-:Y:S05]  /*4fc0*/  BRA.U UP1, `(.L_x_90) ;  /* 0x0000000101107547 */ /* 0x000fea000b800000 */
[----:B------:R-:W-:Y:S04]  /*4fd0*/  MOV R2, UR37 ;  /* 0x0000002500027c02 */ /* 0x000fe80008000f00 */
[----:B------:R-:W-:Y:S04]  /*4fe0*/  SHF.L.U32 R2, R2, 0x1f, RZ ;  /* 0x0000001f02027819 */ /* 0x000fe800000006ff */
[----:B------:R-:W2:Y:S02]  /*4ff0*/  SYNCS.PHASECHK.TRANS64.TRYWAIT P0, [UR7+0x48], R2 ;  /* 0x00004802ff0075a7 */ /* 0x000ea40008001107 */
[----:B--2---:R-:W-:Y:S05]  /*5000*/  @!P0 BRA `(.L_x_91) ;  /* 0x0000002800f48947 */ /* 0x004fea0003800000 */
.L_x_90:
[----:B------:R-:W-:Y:S05]  /*5010*/  BRA.U !UP3, `(.L_x_92) ;  /* 0x000000010b347547 */ /* 0x000fea000b800000 */
[----:B------:R-:W-:Y:S01]  /*5020*/  UPLOP3.LUT UP0, UPT, UPT, UPT, UP2, 0x80, 0x8 ;  /* 0x000000000008789c */ /* 0x000fe20003f0f020 */
[----:B--2---:R-:W-:Y:S02]  /*5030*/  HFMA2 R0, -RZ, RZ, 0, 5.9604644775390625e-08 ;  /* 0x00000001ff007431 */ /* 0x004fe400000001ff */
[----:B------:R-:W-:Y:S03]  /*5040*/  IMAD.MOV.U32 R98, RZ, RZ, 0x1 ;  /* 0x00000001ff627424 */ /* 0x000fe600078e00ff */
[----:B------:R-:W-:Y:S05]  /*5050*/  PLOP3.LUT P0, PT, PT, PT, UP0, 0x80, 0x8 ;  /* 0x000000000008781c */ /* 0x000fea0003f0f008 */
[----:B------:R-:W2:Y:S01]  /*5060*/  @UP0 LDCU.64 UR4, c[0x0][0x888] ;  /* 0x00011100ff0407ac */ /* 0x000ea20008000a00 */
[----:B------:R-:W-:Y:S07]  /*5070*/  @UP0 UIMAD UR6, UR60, UR16, URZ ;  /* 0x000000103c0602a4 */ /* 0x000fee000f8e02ff */
[----:B------:R-:W-:Y:S01]  /*5080*/  @!P0 PRMT R98, R0, 0x7610, R98 ;  /* 0x0000761000628816 */ /* 0x000fe20000000062 */
[----:B--2---:R-:W-:Y:S06]  /*5090*/  @UP0 UIMAD.WIDE UR4, UR6, 0x4, UR4 ;  /* 0x00000004060408a5 */ /* 0x004fec000f8e0204 */
[----:B-----5:R-:W-:Y:S01]  /*50a0*/  IMAD.U32 R48, RZ, RZ, UR4 ;  /* 0x00000004ff307e24 */ /* 0x020fe2000f8e00ff */
[----:B------:R-:W-:Y:S04]  /*50b0*/  MOV R49, UR5 ;  /* 0x0000000500317c02 */ /* 0x000fe80008000f00 */
[----:B------:R-:W2:Y:S01]  /*50c0*/  @!UP0 LDCU UR4, c[0x0][0x880] ;  /* 0x00011000ff0487ac */ /* 0x000ea20008000800 */
[----:B------:R4:W5:Y:S02]  /*50d0*/  @P0 LDG.E R48, desc[UR44][R48.64] ;  /* 0x0000002c30300981 */ /* 0x000964000c1e1900 */
[----:B--2-4-:R-:W-:Y:S07]  /*50e0*/  @!P0 IMAD.U32 R48, RZ, RZ, UR4 ;  /* 0x00000004ff308e24 */ /* 0x014fee000f8e00ff */
.L_x_92:
[----:B-----5:R-:W-:Y:S01]  /*50f0*/  @!P4 FSETP.EQ.AND P5, PT, R48, RZ, PT ;  /* 0x000000ff3000c20b */ /* 0x020fe20003fa2000 */
[----:B------:R-:W-:Y:S01]  /*5100*/  @!UPT UIADD3 URZ, UPT, UPT, URZ, URZ, URZ ;  /* 0x000000fffffff290 */ /* 0x000fe2000fffe0ff */
[----:B------:R-:W-:Y:S11]  /*5110*/  @!P4 BRA `(.L_x_93) ;  /* 0x000000000014c947 */ /* 0x000ff60003800000 */
[----:B------:R-:W-:Y:S02]  /*5120*/  LOP3.LUT P0, RZ, R98, 0xff, RZ, 0xc0, !PT ;  /* 0x000000ff62ff7812 */ /* 0x000fe4000780c0ff */
[----:B------:R-:W-:Y:S04]  /*5130*/  PLOP3.LUT P5, PT, PT, PT, UP0, 0x80, 0x8 ;  /* 0x000000000008781c */ /* 0x000fe80003faf008 */
[----:B------:R-:W-:Y:S07]  /*5140*/  PLOP3.LUT P5, PT, P5, PT, PT, 0x8, 0x80 ;  /* 0x000000000080781c */ /* 0x000fee0002fae170 */
[----:B------:R-:W-:Y:S11]  /*5150*/  @P0 FSETP.EQ.AND P5, PT, R48, RZ, PT ;  /* 0x000000ff3000020b */ /* 0x000ff60003fa2000 */
[----:B------:R-:W-:Y:S02]  /*5160*/  @!UPT UIADD3 URZ, UPT, UPT, URZ, URZ, URZ ;  /* 0x000000fffffff290 */ /* 0x000fe4000fffe0ff */
.L_x_93:
[----:B------:R-:W4:Y:S01]  /*5170*/  LDC.64 R8, c[0x0][0xb10] ;  /* 0x0002c400ff087b82 */ /* 0x000f220000000a00 */
[----:B------:R-:W-:Y:S01]  /*5180*/  ULEA UR5, UR13, UR7, 0x3 ;  /* 0x000000070d057291 */ /* 0x000fe2000f8e18ff */
[----:B------:R-:W-:Y:S01]  /*5190*/  SHF.L.U32 R30, R27, 0x1f, RZ ;  /* 0x0000001f1b1e7819 */ /* 0x000fe200000006ff */
[----:B------:R-:W-:Y:S01]  /*51a0*/  VIADD R26, R26, 0x1 ;  /* 0x000000011a1a7836 */ /* 0x000fe20000000000 */
[----:B------:R-:W-:Y:S04]  /*51b0*/  @P3 SHF.R.U32.HI R24, RZ, 0x10, R17 ;  /* 0x00000010ff183819 */ /* 0x000fe80000011611 */
[----:B------:R-:W5:Y:S02]  /*51c0*/  LDC.64 R12, c[0x0][0xb18] ;  /* 0x0002c600ff0c7b82 */ /* 0x000f640000000a00 */
[----:B------:R-:W1:Y:S01]  /*51d0*/  SYNCS.PHASECHK.TRANS64.TRYWAIT P4, [UR5+0x30], R30 ;  /* 0x0000301eff0075a7 */ /* 0x000e620008081105 */
[C---:B----4-:R-:W-:Y:S05]  /*51e0*/  @!P1 IMAD.HI.U32 R8, R11.reuse, R8, RZ ;  /* 0x000000080b089227 */ /* 0x050fea00078e00ff */
[----:B--2---:R-:W2:Y:S01]  /*51f0*/  @!P1 LDC R0, c[0x0][0xb20] ;  /* 0x0002c800ff009b82 */ /* 0x004ea20000000800 */
[----:B------:R-:W-:Y:S01]  /*5200*/  @!P1 SHF.R.U32.HI R8, RZ, R9, R8 ;  /* 0x00000009ff089219 */ /* 0x000fe20000011608 */
[----:B-----5:R-:W-:Y:S01]  /*5210*/  @!P1 IMAD.HI.U32 R13, R10, R13, RZ ;  /* 0x0000000d0a0d9227 */ /* 0x020fe200078e00ff */
[----:B------:R-:W-:Y:S05]  /*5220*/  @!P1 ISETP.NE.AND P0, PT, R12, 0x1, PT ;  /* 0x000000010c00980c */ /* 0x000fea0003f05270 */
[----:B------:R-:W4:Y:S01]  /*5230*/  @!P1 LDC R2, c[0x0][0xb0c] ;  /* 0x0002c300ff029b82 */ /* 0x000f220000000800 */
[----:B--2---:R-:W-:Y:S02]  /*5240*/  @!P1 SHF.R.U32.HI R0, RZ, R0, R13 ;  /* 0x00000000ff009219 */ /* 0x004fe4000001160d */
[----:B----4-:R-:W-:Y:S02]  /*5250*/  @!P1 ISETP.NE.AND P2, PT, R2, 0x1, PT ;  /* 0x000000010200980c */ /* 0x010fe40003f45270 */
[----:B------:R-:W-:Y:S02]  /*5260*/  @!P1 SEL R9, R10, R0, !P0 ;  /* 0x000000000a099207 */ /* 0x000fe40004000000 */
[----:B------:R-:W-:Y:S02]  /*5270*/  ELECT P0, URZ, PT ;  /* 0x0000000000ff782f */ /* 0x000fe40003800000 */
[----:B------:R-:W-:Y:S05]  /*5280*/  @!P1 SEL R8, R11, R8, !P2 ;  /* 0x000000080b089207 */ /* 0x000fea0005000000 */
[----:B------:R-:W-:Y:S02]  /*5290*/  @!P1 IMAD.IADD R0, R9, 0x1, -R8 ;  /* 0x0000000109009824 */ /* 0x000fe400078e0a08 */
[----:B------:R-:W-:Y:S02]  /*52a0*/  @!P1 IMAD.IADD R8, R8, 0x1, -R9 ;  /* 0x0000000108089824 */ /* 0x000fe400078e0a09 */
[----:B------:R-:W-:Y:S02]  /*52b0*/  @!P1 IMAD R11, R0, R2, R11 ;  /* 0x00000002000b9224 */ /* 0x000fe400078e020b */
[----:B------:R-:W-:Y:S01]  /*52c0*/  @!P1 IMAD R10, R8, R12, R10 ;  /* 0x0000000c080a9224 */ /* 0x000fe200078e020a */
[----:B-1----:R-:W-:Y:S06]  /*52d0*/  @!P4 BRA `(.L_x_94) ;  /* 0x000000280058c947 */ /* 0x002fec0003800000 */
.L_x_151:
[----:B------:R-:W-:Y:S01]  /*52e0*/  PLOP3.LUT P5, PT, P5, P0, PT, 0xf2, 0x2f ;  /* 0x00000000002f781c */ /* 0x000fe20002fa1e72 */
[----:B------:R-:W-:Y:S01]  /*52f0*/  UIADD3 UR9, UPT, UPT, UR5, 0x20, URZ ;  /* 0x0000002005097890 */ /* 0x000fe2000fffe0ff */
[----:B------:R-:W-:Y:S01]  /*5300*/  UMOV UR18, 0x0 ;  /* 0x0000000000127882 */ /* 0x000fe20000000000 */
[----:B------:R-:W-:Y:S01]  /*5310*/  UMOV UR19, 0x10000000 ;  /* 0x1000000000137882 */ /* 0x000fe20000000000 */
[----:B------:R-:W-:Y:S01]  /*5320*/  UMOV UR12, UR60 ;  /* 0x0000003c000c7c82 */ /* 0x000fe20008000000 */
[----:B------:R-:W-:Y:S08]  /*5330*/  @P3 R2UR UR60, R24 ;  /* 0x00000000183c32ca */ /* 0x000ff000000e0000 */
[----:B------:R-:W-:Y:S01]  /*5340*/  @!P5 IADD3 R2, P0, PT, R28, 0x580, RZ ;  /* 0x000005801c02d810 */ /* 0x000fe20007f1e0ff */
[----:B------:R-:W-:Y:S01]  /*5350*/  @!P5 IMAD.SHL.U32 R97, R97, 0x20, RZ ;  /* 0x000000206161d824 */ /* 0x000fe200078e00ff */
[----:B------:R-:W-:Y:S01]  /*5360*/  VOTEU.ALL UP1, P5 ;  /* 0x0000000000ff7886 */ /* 0x000fe20002820000 */
[----:B------:R-:W-:Y:S01]  /*5370*/  @!P5 IMAD.SHL.U32 R96, R96, 0x80, RZ ;  /* 0x000000806060d824 */ /* 0x000fe200078e00ff */
[----:B------:R-:W-:Y:S01]  /*5380*/  @!P5 R2UR UR6, R2 ;  /* 0x000000000206d2ca */ /* 0x000fe200000e0000 */
[----:B-1----:R-:W-:Y:S01]  /*5390*/  @!P5 IMAD.X R0, RZ, RZ, R29, P0 ;  /* 0x000000ffff00d224 */ /* 0x002fe200000e061d */
[----:B------:R-:W-:Y:S01]  /*53a0*/  @!P5 R2UR UR10, R97 ;  /* 0x00000000610ad2ca */ /* 0x000fe200000e0000 */
[----:B------:R-:W-:Y:S01]  /*53b0*/  @!UP1 ULEA UR8, UR13, UR7, 0xd ;  /* 0x000000070d089291 */ /* 0x000fe2000f8e68ff */
[----:B------:R-:W-:Y:S01]  /*53c0*/  @!P5 R2UR UR11, R96 ;  /* 0x00000000600bd2ca */ /* 0x000fe200000e0000 */
[----:B------:R-:W-:Y:S01]  /*53d0*/  IMAD.IADD R97, R10, 0x1, R94 ;  /* 0x000000010a617824 */ /* 0x000fe200078e025e */
[----:B------:R-:W-:Y:S01]  /*53e0*/  @!P5 R2UR UR4, R0 ;  /* 0x000000000004d2ca */ /* 0x000fe200000e0000 */
[----:B------:R-:W-:Y:S01]  /*53f0*/  @!UP1 UIADD3 UR8, UPT, UPT, UR8, 0x200, URZ ;  /* 0x0000020008089890 */ /* 0x000fe2000fffe0ff */
[C---:B------:R-:W-:Y:S01]  /*5400*/  ISETP.NE.AND P0, PT, R26.reuse, 0x2, PT ;  /* 0x000000021a00780c */ /* 0x040fe20003f05270 */
[----:B------:R-:W-:Y:S01]  /*5410*/  VOTEU.ALL UP1, P5 ;  /* 0x0000000000ff7886 */ /* 0x000fe20002820000 */
[----:B------:R-:W-:Y:S02]  /*5420*/  IMAD.IADD R96, R11, 0x1, R95 ;  /* 0x000000010b607824 */ /* 0x000fe400078e025f */
[----:B------:R-:W-:Y:S01]  /*5430*/  SEL R0, RZ, 0x1, P0 ;  /* 0x00000001ff007807 */ /* 0x000fe20000000000 */
[----:B------:R-:W-:Y:S01]  /*5440*/  IMAD.U32 R8, RZ, RZ, UR6 ;  /* 0x00000006ff087e24 */ /* 0x000fe2000f8e00ff */
[----:B------:R-:W-:Y:S02]  /*5450*/  SEL R26, R26, RZ, P0 ;  /* 0x000000ff1a1a7207 */ /* 0x000fe40000000000 */
[----:B------:R-:W-:Y:S02]  /*5460*/  LOP3.LUT R25, R25, R0, RZ, 0x3c, !PT ;  /* 0x0000000019197212 */ /* 0x000fe400078e3cff */
[----:B------:R-:W-:Y:S01]  /*5470*/  @!P5 R2UR UR14, R8 ;  /* 0x00000000080ed2ca */ /* 0x000fe200000e0000 */
[----:B------:R-:W-:Y:S01]  /*5480*/  IMAD.U32 R9, RZ, RZ, UR4 ;  /* 0x00000004ff097e24 */ /* 0x000fe2000f8e00ff */
[----:B------:R-:W-:Y:S04]  /*5490*/  UPRMT UR4, UR46, 0x654, UR9 ;  /* 0x000006542e047896 */ /* 0x000fe80008000009 */
[----:B------:R-:W-:Y:S11]  /*54a0*/  @!P5 R2UR UR15, R9 ;  /* 0x00000000090fd2ca */ /* 0x000ff600000e0000 */
[----:B------:R-:W-:Y:S02]  /*54b0*/  @!UPT UIADD3 URZ, UPT, UPT, URZ, URZ, URZ ;  /* 0x000000fffffff290 */ /* 0x000fe4000fffe0ff */
[----:B------:R2:W-:Y:S01]  /*54c0*/  @!UP1 UTMALDG.3D [UR8], [UR14], desc[UR18] ;  /* 0x000012080e0095b4 */ /* 0x0005e20008011000 */
[----:B------:R2:W-:Y:S01]  /*54d0*/  @!P5 SYNCS.ARRIVE.TRANS64.RED.A0TR RZ, [UR5+0x20], R23 ;  /* 0x00002017ffffd9a7 */ /* 0x0005e20008300405 */
[----:B------:R-:W-:Y:S01]  /*54e0*/  SYNCS.ARRIVE.TRANS64.RED.A1T0 RZ, [UR4], RZ ;  /* 0x000000ffffff79a7 */ /* 0x000fe20008100404 */
[----:B------:R-:W-:Y:S04]  /*54f0*/  UIADD3 UR4, UPT, UPT, UR13, 0x1, URZ ;  /* 0x000000010d047890 */ /* 0x000fe8000fffe0ff */
[----:B------:R-:W-:Y:S04]  /*5500*/  UISETP.NE.AND UP1, UPT, UR4, 0x2, UPT ;  /* 0x000000020400788c */ /* 0x000fe8000bf25270 */
[----:B------:R-:W-:Y:S02]  /*5510*/  USEL UR5, URZ, 0x1, UP1 ;  /* 0x00000001ff057887 */ /* 0x000fe40008800000 */
[----:B------:R-:W-:Y:S02]  /*5520*/  USEL UR13, UR4, URZ, UP1 ;  /* 0x000000ff040d7287 */ /* 0x000fe40008800000 */
[----:B------:R-:W-:Y:S02]  /*5530*/  UPLOP3.LUT UP1, UPT, UPT, UPT, UPT, 0x80, 0x8 ;  /* 0x000000000008789c */ /* 0x000fe40003f2f070 */
[----:B------:R-:W-:Y:S01]  /*5540*/  LOP3.LUT R27, R27, UR5, RZ, 0x3c, !PT ;  /* 0x000000051b1b7c12 */ /* 0x000fe2000f8e3cff */
[----:B------:R-:W-:Y:S08]  /*5550*/  @P3 BRA `(.L_x_95) ;  /* 0xfffffff400983947 */ /* 0x000ff0000383ffff */
[----:B------:R-:W-:Y:S01]  /*5560*/  UIADD3 UR7, UPT, UPT, UR7, 0x30, URZ ;  /* 0x0000003007077890 */ /* 0x000fe2000fffe0ff */
[----:B------:R-:W-:-:S03]  /*5570*/  SHF.L.U32 R2, R27, 0x1f, RZ ;  /* 0x0000001f1b027819 */ /* 0x000fc600000006ff */
[----:B------:R-:W-:-:S09]  /*5580*/  ULEA UR4, UR13, UR7, 0x3 ;  /* 0x000000070d047291 */ /* 0x000fd2000f8e18ff */
[----:B------:R-:W1:Y:S02]  /*5590*/  SYNCS.PHASECHK.TRANS64.TRYWAIT P0, [UR4], R2 ;  /* 0x00000002ff0075a7 */ /* 0x000e640008001104 */
[----:B-1----:R-:W-:Y:S05]  /*55a0*/  @!P0 BRA `(.L_x_96) ;  /* 0x0000002400bc8947 */ /* 0x002fea0003800000 */
.L_x_153:
[----:B------:R-:W-:-:S04]  /*55b0*/  UIADD3 UR4, UPT, UPT, UR13, 0x1, URZ ;  /* 0x000000010d047890 */ /* 0x000fc8000fffe0ff */
[----:B------:R-:W-:-:S04]  /*55c0*/  UISETP.NE.AND UP0, UPT, UR4, 0x2, UPT ;  /* 0x000000020400788c */ /* 0x000fc8000bf05270 */
[----:B------:R-:W-:Y:S02]  /*55d0*/  USEL UR5, URZ, 0x1, UP0 ;  /* 0x00000001ff057887 */ /* 0x000fe40008000000 */
[----:B------:R-:W-:-:S04]  /*55e0*/  USEL UR4, UR4, URZ, UP0 ;  /* 0x000000ff04047287 */ /* 0x000fc80008000000 */
[----:B------:R-:W-:Y:S01]  /*55f0*/  ULEA UR4, UR4, UR7, 0x3 ;  /* 0x0000000704047291 */ /* 0x000fe2000f8e18ff */
[----:B-1----:R-:W-:-:S04]  /*5600*/  LOP3.LUT R2, R27, UR5, RZ, 0x3c, !PT ;  /* 0x000000051b027c12 */ /* 0x002fc8000f8e3cff */
[----:B------:R-:W-:Y:S01]  /*5610*/  SHF.L.U32 R2, R2, 0x1f, RZ ;  /* 0x0000001f02027819 */ /* 0x000fe200000006ff */
[----:B------:R-:W-:-:S07]  /*5620*/  IMAD.U32 R0, RZ, RZ, UR4 ;  /* 0x00000004ff007e24 */ /* 0x000fce000f8e00ff */
.L_x_97:
[----:B-1----:R1:W4:Y:S02]  /*5630*/  SYNCS.PHASECHK.TRANS64.TRYWAIT P0, [R0+URZ], R2 ;  /* 0x00000002000075a7 */ /* 0x00232400080011ff */
[----:B----4-:R-:W-:Y:S05]  /*5640*/  @!P0 NANOSLEEP.SYNCS 0x989680 ;  /* 0x009896800000895d */ /* 0x010fea0003900000 */
[----:B------:R-:W4:Y:S02]  /*5650*/  @!P0 SYNCS.PHASECHK.TRANS64 P0, [R0+URZ], R2 ;  /* 0x00000002000085a7 */ /* 0x000f2400080010ff */
[----:B--2-4-:R-:W-:Y:S05]  /*5660*/  @P0 EXIT ;  /* 0x000000000000094d */ /* 0x014fea0003800000 */
[----:B------:R-:W-:Y:S05]  /*5670*/  BRA `(.L_x_97) ;  /* 0xfffffffc00ec7947 */ /* 0x000fea000383ffff */
.L_x_87:
[----:B------:R-:W-:-:S06]  /*5680*/  UISETP.GE.AND UP1, UPT, UR10, 0x4, UPT ;  /* 0x000000040a00788c */ /* 0x000fcc000bf26270 */
[----:B------:R-:W-:-:S13]  /*5690*/  PLOP3.LUT P0, PT, PT, PT, UP1, 0x80, 0x8 ;  /* 0x000000000008781c */ /* 0x000fda0003f0f018 */
[----:B------:R-:W-:Y:S05]  /*56a0*/  @!P0 EXIT ;  /* 0x000000000000894d */ /* 0x000fea0003800000 */
[----:B------:R-:W-:Y:S01]  /*56b0*/  BAR.SYNC.DEFER_BLOCKING 0x6, 0xa0 ;  /* 0x0182800000007b1d */ /* 0x000fe20000010000 */
[C---:B------:R-:W-:Y:S01]  /*56c0*/  IMAD.SHL.U32 R2, R112.reuse, 0x20, RZ ;  /* 0x0000002070027824 */ /* 0x040fe200078e00ff */
[C---:B------:R-:W-:Y:S01]  /*56d0*/  LOP3.LUT R110, R112.reuse, 0x2, RZ, 0xc0, !PT ;  /* 0x00000002706e7812 */ /* 0x040fe200078ec0ff */
[C---:B------:R-:W-:Y:S01]  /*56e0*/  IMAD.SHL.U32 R111, R112.reuse, 0x4, RZ ;  /* 0x00000004706f7824 */ /* 0x040fe200078e00ff */
[C---:B------:R-:W-:Y:S01]  /*56f0*/  LOP3.LUT R113, R112.reuse, 0x60, RZ, 0xc0, !PT ;  /* 0x0000006070717812 */ /* 0x040fe200078ec0ff */
[----:B------:R-:W-:Y:S01]  /*5700*/  IMAD.U32 R46, R112, 0x10000, RZ ;  /* 0x00010000702e7824 */ /* 0x000fe200078e00ff */
[----:B------:R-:W-:Y:S02]  /*5710*/  UMOV UR36, 0x400 ;  /* 0x0000040000247882 */ /* 0x000fe40000000000 */
[----:B------:R-:W1:Y:S01]  /*5720*/  LDC R102, c[0x0][0x370] ;  /* 0x0000dc00ff667b82 */ /* 0x000e620000000800 */
[----:B------:R-:W-:Y:S01]  /*5730*/  ULEA UR36, UR46, UR36, 0x18 ;  /* 0x000000242e247291 */ /* 0x000fe2000f8ec0ff */
[----:B------:R-:W-:Y:S01]  /*5740*/  LOP3.LUT R3, R2, 0xc0, RZ, 0xc0, !PT ;  /* 0x000000c002037812 */ /* 0x000fe200078ec0ff */
[----:B------:R-:W-:Y:S01]  /*5750*/  IMAD.MOV R110, RZ, RZ, -R110 ;  /* 0x000000ffff6e7224 */ /* 0x000fe200078e0a6e */
[----:B------:R-:W-:Y:S01]  /*5760*/  LOP3.LUT R112, R112, 0x4, RZ, 0xc0, !PT ;  /* 0x0000000470707812 */ /* 0x000fe200078ec0ff */
[----:B------:R-:W-:Y:S01]  /*5770*/  UIADD3 UR39, UPT, UPT, UR36, 0x200, URZ ;  /* 0x0000020024277890 */ /* 0x000fe2000fffe0ff */
[----:B------:R-:W-:Y:S01]  /*5780*/  LOP3.LUT R111, R3, 0x18, R111, 0xf8, !PT ;  /* 0x00000018036f7812 */ /* 0x000fe200078ef86f */
[----:B------:R-:W-:Y:S01]  /*5790*/  HFMA2 R45, -RZ, RZ, 0, 0 ;  /* 0x00000000ff2d7431 */ /* 0x000fe200000001ff */
[----:B------:R-:W2:Y:S01]  /*57a0*/  LDC R42, c[0x0][0xb0c] ;  /* 0x0002c300ff2a7b82 */ /* 0x000ea20000000800 */
[----:B------:R-:W-:Y:S01]  /*57b0*/  LOP3.LUT R46, R46, 0x600000, RZ, 0xc0, !PT ;  /* 0x006000002e2e7812 */ /* 0x000fe200078ec0ff */
[----:B------:R-:W-:Y:S01]  /*57c0*/  IMAD.MOV R109, RZ, RZ, -R112 ;  /* 0x000000ffff6d7224 */ /* 0x000fe200078e0a70 */
[----:B------:R-:W-:Y:S01]  /*57d0*/  LOP3.LUT R111, R111, 0xf20, R2, 0xf8, !PT ;  /* 0x00000f206f6f7812 */ /* 0x000fe200078ef802 */
[----:B------:R-:W-:Y:S01]  /*57e0*/  IMAD.MOV.U32 R108, RZ, RZ, 0x1 ;  /* 0x00000001ff6c7424 */ /* 0x000fe200078e00ff */
[----:B------:R-:W-:Y:S01]  /*57f0*/  CS2R R106, SRZ ;  /* 0x00000000006a7805 */ /* 0x000fe2000001ff00 */
[----:B------:R-:W-:Y:S01]  /*5800*/  IMAD.MOV.U32 R120, RZ, RZ, RZ ;  /* 0x000000ffff787224 */ /* 0x000fe200078e00ff */
[----:B------:R-:W-:Y:S01]  /*5810*/  CS2R R104, SRZ ;  /* 0x0000000000687805 */ /* 0x000fe2000001ff00 */
[----:B------:R-:W3:Y:S01]  /*5820*/  LDC R100, c[0x0][0xb20] ;  /* 0x0002c800ff647b82 */ /* 0x000ee20000000800 */
[----:B------:R-:W4:Y:S01]  /*5830*/  LDS R0, [UR36+0x100] ;  /* 0x00010024ff007984 */ /* 0x000f220008000800 */
[----:B------:R-:W-:Y:S01]  /*5840*/  SHF.L.U32 R110, R110, 0x4, RZ ;  /* 0x000000046e6e7819 */ /* 0x000fe200000006ff */
[----:B------:R-:W-:Y:S01]  /*5850*/  IMAD.SHL.U32 R109, R109, 0x10, RZ ;  /* 0x000000106d6d7824 */ /* 0x000fe200078e00ff */
[----:B------:R-:W-:Y:S01]  /*5860*/  LEA R111, R111, UR39, 0x1 ;  /* 0x000000276f6f7c11 */ /* 0x000fe2000f8e08ff */
[----:B------:R-:W1:Y:S03]  /*5870*/  LDCU.64 UR42, c[0x0][0x348] ;  /* 0x00006900ff2a77ac */ /* 0x000e660008000a00 */
[----:B------:R-:W1:Y:S01]  /*5880*/  LDC R41, c[0x0][0xb30] ;  /* 0x0002cc00ff297b82 */ /* 0x000e620000000800 */
[----:B------:R-:W1:Y:S01]  /*5890*/  LDCU.64 UR40, c[0x0][0x888] ;  /* 0x00011100ff2877ac */ /* 0x000e620008000a00 */
[----:B------:R-:W-:-:S06]  /*58a0*/  UMOV UR37, URZ ;  /* 0x000000ff00257c82 */ /* 0x000fcc0008000000 */
[----:B------:R-:W1:Y:S08]  /*58b0*/  LDC.64 R92, c[0x0][0xb10] ;  /* 0x0002c400ff5c7b82 */ /* 0x000e700000000a00 */
[----:B------:R-:W1:Y:S08]  /*58c0*/  LDC.64 R38, c[0x0][0xb18] ;  /* 0x0002c600ff267b82 */ /* 0x000e700000000a00 */
[----:B------:R-:W1:Y:S08]  /*58d0*/  LDC.64 R88, c[0x0][0x888] ;  /* 0x00022200ff587b82 */ /* 0x000e700000000a00 */
[----:B------:R-:W1:Y:S01]  /*58e0*/  LDC.64 R36, c[0x0][0xb28] ;  /* 0x0002ca00ff247b82 */ /* 0x000e620000000a00 */
[----:B----4-:R-:W-:-:S07]  /*58f0*/  IMAD.IADD R46, R0, 0x1, R46 ;  /* 0x00000001002e7824 */ /* 0x010fce00078e022e */
[----:B------:R-:W4:Y:S08]  /*5900*/  LDC.64 R90, c[0x0][0x890] ;  /* 0x00022400ff5a7b82 */ /* 0x000f300000000a00 */
[----:B------:R-:W1:Y:S08]  /*5910*/  LDC.64 R86, c[0x0][0x8b0] ;  /* 0x00022c00ff567b82 */ /* 0x000e700000000a00 */
[----:B------:R-:W1:Y:S08]  /*5920*/  LDC.64 R84, c[0x0][0x8a8] ;  /* 0x00022a00ff547b82 */ /* 0x000e700000000a00 */
[----:B--23--:R-:W1:Y:S02]  /*5930*/  LDC R101, c[0x0][0x374] ;  /* 0x0000dd00ff657b82 */ /* 0x00ce640000000800 */
.L_x_117:
[----:B------:R-:W-:Y:S02]  /*5940*/  LEA R0, R120, UR36, 0x3 ;  /* 0x0000002478007c11 */ /* 0x000fe4000f8e18ff */
[----:B------:R-:W-:Y:S02]  /*5950*/  SHF.L.U32 R2, R106, 0x1f, RZ ;  /* 0x0000001f6a027819 */ /* 0x000fe400000006ff */
[----:B-1----:R-:W-:Y:S02]  /*5960*/  LEA R16, R120, UR36, 0x4 ;  /* 0x0000002478107c11 */ /* 0x002fe4000f8e20ff */
[----:B--2---:R-:W2:Y:S02]  /*5970*/  SYNCS.PHASECHK.TRANS64.TRYWAIT P0, [R0+URZ+0x50], R2 ;  /* 0x00005002000075a7 */ /* 0x004ea400080011ff */
[----:B--2---:R-:W-:Y:S05]  /*5980*/  @!P0 BRA `(.L_x_98) ;  /* 0x0000002000dc8947 */ /* 0x004fea0003800000 */
.L_x_154:
[----:B------:R-:W3:Y:S01]  /*5990*/  LDC.64 R10, c[0x0][0xb10] ;  /* 0x0002c400ff0a7b82 */ /* 0x000ee20000000a00 */
[----:B------:R-:W4:Y:S01]  /*59a0*/  LDS.128 R16, [R16+0xe0] ;  /* 0x0000e00010107984 */ /* 0x000f220000000c00 */
[----:B-1----:R-:W-:Y:S01]  /*59b0*/  ISETP.NE.AND P1, PT, R41, 0x1, PT ;  /* 0x000000012900780c */ /* 0x002fe20003f25270 */
[----:B--2---:R-:W-:Y:S01]  /*59c0*/  VIADD R0, R0, 0x60 ;  /* 0x0000006000007836 */ /* 0x004fe20000000000 */
[----:B------:R-:W-:Y:S04]  /*59d0*/  ISETP.GE.AND P0, PT, R40, 0x1, PT ;  /* 0x000000012800780c */ /* 0x000fe80003f06270 */
[----:B------:R-:W1:Y:S01]  /*59e0*/  LDC.64 R8, c[0x0][0xb18] ;  /* 0x0002c600ff087b82 */ /* 0x000e620000000a00 */
[----:B------:R-:W-:Y:S01]  /*59f0*/  PRMT R0, RZ, 0x654, R0 ;  /* 0x00000654ff007816 */ /* 0x000fe20000000000 */
[----:B------:R-:W-:Y:S01]  /*5a00*/  @!PT LDS RZ, [RZ] ;  /* 0x00000000fffff984 */ /* 0x000fe20000000800 */
[----:B------:R-:W-:Y:S01]  /*5a10*/  @!PT LDS RZ, [RZ] ;  /* 0x00000000fffff984 */ /* 0x000fe20000000800 */
[----:B------:R-:W-:Y:S01]  /*5a20*/  @!PT LDS RZ, [RZ] ;  /* 0x00000000fffff984 */ /* 0x000fe20000000800 */
[----:B------:R-:W-:Y:S01]  /*5a30*/  @!PT LDS RZ, [RZ] ;  /* 0x00000000fffff984 */ /* 0x000fe20000000800 */
[----:B------:R2:W-:Y:S06]  /*5a40*/  MEMBAR.ALL.CTA ;  /* 0x0000000000007992 */ /* 0x0005ec0000008000 */
[----:B--2---:R-:W2:Y:S01]  /*5a50*/  FENCE.VIEW.ASYNC.S ;  /* 0x00000000000073c6 */ /* 0x004ea20000000000 */
[----:B------:R-:W1:Y:S08]  /*5a60*/  @!P1 LDC R12, c[0x0][0xb20] ;  /* 0x0002c800ff0c9b82 */ /* 0x000e700000000800 */
[----:B------:R-:W1:Y:S01]  /*5a70*/  @!P1 LDC R7, c[0x0][0xb0c] ;  /* 0x0002c300ff079b82 */ /* 0x000e620000000800 */
[----:B--2---:R2:W-:Y:S01]  /*5a80*/  SYNCS.ARRIVE.TRANS64.RED.A1T0 RZ, [R0+URZ], RZ ;  /* 0x000000ff00ff79a7 */ /* 0x0045e200081004ff */
[----:B----4-:R-:W-:Y:S04]  /*5a90*/  LOP3.LUT P4, RZ, R18, 0x1, RZ, 0xc0, !PT ;  /* 0x0000000112ff7812 */ /* 0x010fe8000788c0ff */
[----:B------:R-:W-:Y:S09]  /*5aa0*/  P2R R114, PR, RZ, 0x10 ;  /* 0x00000010ff727803 */ /* 0x000ff20000000000 */
[----:B------:R-:W-:Y:S02]  /*5ab0*/  @P4 MOV R44, R16 ;  /* 0x00000010002c4202 */ /* 0x000fe40000000f00 */
[----:B------:R-:W-:Y:S01]  /*5ac0*/  @P4 LOP3.LUT R43, R17, 0xffff, RZ, 0xc0, !PT ;  /* 0x0000ffff112b4812 */ /* 0x000fe200078ec0ff */
[----:B--23--:R-:W-:Y:S06]  /*5ad0*/  @!P0 BRA `(.L_x_99) ;  /* 0x0000000000a48947 */ /* 0x00cfec0003800000 */
[-C--:B------:R-:W-:Y:S01]  /*5ae0*/  IMAD.HI.U32 R0, R101, R39.reuse, RZ ;  /* 0x0000002765007227 */ /* 0x080fe200078e00ff */
[----:B------:R-:W-:Y:S02]  /*5af0*/  ISETP.NE.AND P0, PT, R38, 0x1, PT ;  /* 0x000000012600780c */ /* 0x000fe40003f05270 */
[----:B------:R-:W-:Y:S01]  /*5b00*/  ISETP.NE.AND P2, PT, R40, 0x1, PT ;  /* 0x000000012800780c */ /* 0x000fe20003f45270 */
[----:B------:R-:W-:Y:S01]  /*5b10*/  IMAD.HI.U32 R4, R102, R92, RZ ;  /* 0x0000005c66047227 */ /* 0x000fe200078e00ff */
[----:B------:R-:W-:Y:S02]  /*5b20*/  SHF.R.U32.HI R0, RZ, R100, R0 ;  /* 0x00000064ff007219 */ /* 0x000fe40000011600 */
[----:B------:R-:W-:Y:S01]  /*5b30*/  ISETP.NE.AND P3, PT, R42, 0x1, PT ;  /* 0x000000012a00780c */ /* 0x000fe20003f65270 */
[----:B------:R-:W-:Y:S01]  /*5b40*/  IMAD.HI.U32 R6, R43, R39, RZ ;  /* 0x000000272b067227 */ /* 0x000fe200078e00ff */
[-C--:B------:R-:W-:Y:S02]  /*5b50*/  SHF.R.U32.HI R4, RZ, R93.reuse, R4 ;  /* 0x0000005dff047219 */ /* 0x080fe40000011604 */
        /* <DEDUP_REMOVED lines=14> */
[C---:B------:R-:W-:Y:S03]  /*5c40*/  IMAD.HI.U32 R0, R3.reuse, R36, RZ ;  /* 0x0000002403007227 */ /* 0x040fe600078e00ff */
[C---:B------:R-:W-:Y:S02]  /*5c50*/  ISETP.GE.OR P0, PT, R2.reuse, R5, P0 ;  /* 0x000000050200720c */ /* 0x040fe40000706670 */
[----:B------:R-:W-:Y:S04]  /*5c60*/  SHF.R.U32.HI R0, RZ, R37, R0 ;  /* 0x00000025ff007219 */ /* 0x000fe80000011600 */
[C---:B------:R-:W-:Y:S05]  /*5c70*/  SEL R6, R3.reuse, R0, !P2 ;  /* 0x0000000003067207 */ /* 0x040fea0005000000 */
        /* <DEDUP_REMOVED lines=14> */
[----:B------:R-:W-:Y:S07]  /*5d60*/  IMAD R43, R3, R38, R43 ;  /* 0x00000026032b7224 */ /* 0x000fee00078e022b */
.L_x_99:
[----:B------:R-:W-:Y:S01]  /*5d70*/  @!P1 IMAD.HI.U32 R0, R44, R10, RZ ;  /* 0x0000000a2c009227 */ /* 0x000fe200078e00ff */
[----:B-1----:R-:W-:Y:S01]  /*5d80*/  @!P1 ISETP.NE.AND P0, PT, R8, 0x1, PT ;  /* 0x000000010800980c */ /* 0x002fe20003f05270 */
[----:B------:R-:W-:Y:S01]  /*5d90*/  ULOP3.LUT UP0, URZ, UR39, 0x1b0, URZ, 0xc0, !UPT ;  /* 0x000001b027ff7892 */ /* 0x000fe2000f80c0ff */
[----:B------:R-:W-:Y:S01]  /*5da0*/  @!P1 ISETP.NE.AND P2, PT, R7, 0x1, PT ;  /* 0x000000010700980c */ /* 0x000fe20003f45270 */
[C---:B------:R-:W-:Y:S01]  /*5db0*/  @!P1 IMAD.HI.U32 R2, R43.reuse, R9, RZ ;  /* 0x000000092b029227 */ /* 0x040fe200078e00ff */
[----:B------:R-:W-:Y:S02]  /*5dc0*/  @!P1 SHF.R.U32.HI R0, RZ, R11, R0 ;  /* 0x0000000bff009219 */ /* 0x000fe40000011600 */
[----:B------:R-:W-:Y:S01]  /*5dd0*/  @P4 SHF.R.U32.HI R103, RZ, 0x10, R17 ;  /* 0x00000010ff674819 */ /* 0x000fe20000011611 */
[----:B------:R-:W-:Y:S01]  /*5de0*/  VIADD R120, R120, 0x1 ;  /* 0x0000000178787836 */ /* 0x000fe20000000000 */
[----:B------:R-:W-:Y:S02]  /*5df0*/  @!P1 SHF.R.U32.HI R2, RZ, R12, R2 ;  /* 0x0000000cff029219 */ /* 0x000fe40000011602 */
[----:B------:R-:W-:Y:S02]  /*5e00*/  @!P1 SEL R3, R44, R0, !P2 ;  /* 0x000000002c039207 */ /* 0x000fe40005000000 */
[----:B------:R-:W-:Y:S05]  /*5e10*/  @!P1 SEL R2, R43, R2, !P0 ;  /* 0x000000022b029207 */ /* 0x000fea0004000000 */
[----:B------:R-:W-:Y:S02]  /*5e20*/  @!P1 IMAD.IADD R0, R2, 0x1, -R3 ;  /* 0x0000000102009824 */ /* 0x000fe400078e0a03 */
[----:B------:R-:W-:Y:S02]  /*5e30*/  @!P1 IMAD.IADD R2, R3, 0x1, -R2 ;  /* 0x0000000103029824 */ /* 0x000fe400078e0a02 */
[----:B------:R-:W-:Y:S02]  /*5e40*/  @!P1 IMAD R44, R0, R7, R44 ;  /* 0x00000007002c9224 */ /* 0x000fe400078e022c */
[----:B------:R-:W-:Y:S01]  /*5e50*/  @!P1 IMAD R43, R2, R8, R43 ;  /* 0x00000008022b9224 */ /* 0x000fe200078e022b */
[----:B------:R-:W-:Y:S06]  /*5e60*/  BRA.U !UP0, `(.L_x_100) ;  /* 0x00000001087c7547 */ /* 0x000fec000b800000 */
[----:B------:R-:W1:Y:S01]  /*5e70*/  LDCU.64 UR8, c[0x4][0x80] ;  /* 0x01001000ff0877ac */ /* 0x000e620008000a00 */
[----:B------:R-:W-:Y:S01]  /*5e80*/  MOV R2, 0x0 ;  /* 0x0000000000027802 */ /* 0x000fe20000000f00 */
[----:B------:R-:W-:Y:S02]  /*5e90*/  HFMA2 R12, -RZ, RZ, 0, 5.9604644775390625e-08 ;  /* 0x00000001ff0c7431 */ /* 0x000fe400000001ff */
[----:B------:R-:W-:Y:S01]  /*5ea0*/  IMAD.MOV.U32 R8, RZ, RZ, 0x70 ;  /* 0x00000070ff087424 */ /* 0x000fe200078e00ff */
[----:B------:R2:W3:Y:S01]  /*5eb0*/  LDC.64 R14, c[0x4][R2] ;  /* 0x01000000020e7b82 */ /* 0x0004e20000000a00 */
[----:B------:R-:W4:Y:S01]  /*5ec0*/  LDCU.64 UR6, c[0x4][0x88] ;  /* 0x01001100ff0677ac */ /* 0x000f220008000a00 */
[----:B------:R-:W-:Y:S01]  /*5ed0*/  IMAD.MOV.U32 R13, RZ, RZ, RZ ;  /* 0x000000ffff0d7224 */ /* 0x000fe200078e00ff */
[----:B------:R-:W2:Y:S01]  /*5ee0*/  LDCU.64 UR4, c[0x4][0x8] ;  /* 0x01000100ff0477ac */ /* 0x000ea20008000a00 */
[----:B-1----:R-:W-:Y:S01]  /*5ef0*/  MOV R5, UR9 ;  /* 0x0000000900057c02 */ /* 0x002fe20008000f00 */
[----:B------:R-:W-:Y:S01]  /*5f00*/  IMAD.U32 R4, RZ, RZ, UR8 ;  /* 0x00000008ff047e24 */ /* 0x000fe2000f8e00ff */
[----:B----4-:R-:W-:Y:S01]  /*5f10*/  MOV R7, UR7 ;  /* 0x0000000700077c02 */ /* 0x010fe20008000f00 */
[----:B------:R-:W-:Y:S01]  /*5f20*/  IMAD.U32 R6, RZ, RZ, UR6 ;  /* 0x00000006ff067e24 */ /* 0x000fe2000f8e00ff */
[----:B--2---:R-:W-:Y:S01]  /*5f30*/  MOV R11, UR5 ;  /* 0x00000005000b7c02 */ /* 0x004fe20008000f00 */
[----:B------:R-:W-:Y:S02]  /*5f40*/  IMAD.U32 R10, RZ, RZ, UR4 ;  /* 0x00000004ff0a7e24 */ /* 0x000fe4000f8e00ff */
[----:B------:R-:W-:Y:S07]  /*5f50*/  LEPC R20, `(.L_x_101) ;  /* 0x000000001014794e */ /* 0x000fee0000000000 */
[----:B---3-5:R-:W-:Y:S05]  /*5f60*/  CALL.ABS.NOINC R14 ;  /* 0x000000000e007343 */ /* 0x028fea0003c00000 */
.L_x_101:
[----:B------:R-:W1:Y:S01]  /*5f70*/  LDCU.64 UR8, c[0x4][0x80] ;  /* 0x01001000ff0877ac */ /* 0x000e620008000a00 */
[----:B------:R-:W2:Y:S01]  /*5f80*/  LDC.64 R2, c[0x4][R2] ;  /* 0x0100000002027b82 */ /* 0x000ea20000000a00 */
[----:B------:R-:W-:Y:S02]  /*5f90*/  HFMA2 R12, -RZ, RZ, 0, 5.9604644775390625e-08 ;  /* 0x00000001ff0c7431 */ /* 0x000fe400000001ff */
[----:B------:R-:W-:Y:S02]  /*5fa0*/  IMAD.MOV.U32 R8, RZ, RZ, 0x70 ;  /* 0x00000070ff087424 */ /* 0x000fe400078e00ff */
[----:B------:R-:W-:Y:S01]  /*5fb0*/  IMAD.MOV.U32 R13, RZ, RZ, RZ ;  /* 0x000000ffff0d7224 */ /* 0x000fe200078e00ff */
[----:B------:R-:W3:Y:S01]  /*5fc0*/  LDCU.64 UR6, c[0x4][0x88] ;  /* 0x01001100ff0677ac */ /* 0x000ee20008000a00 */
[----:B------:R-:W4:Y:S01]  /*5fd0*/  LDCU.64 UR4, c[0x4][0x8] ;  /* 0x01000100ff0477ac */ /* 0x000f220008000a00 */
[----:B-1----:R-:W-:Y:S02]  /*5fe0*/  MOV R4, UR8 ;  /* 0x0000000800047c02 */ /* 0x002fe40008000f00 */
[----:B------:R-:W-:Y:S02]  /*5ff0*/  MOV R5, UR9 ;  /* 0x0000000900057c02 */ /* 0x000fe40008000f00 */
[----:B---3--:R-:W-:Y:S01]  /*6000*/  MOV R7, UR7 ;  /* 0x0000000700077c02 */ /* 0x008fe20008000f00 */
[----:B------:R-:W-:Y:S01]  /*6010*/  IMAD.U32 R6, RZ, RZ, UR6 ;  /* 0x00000006ff067e24 */ /* 0x000fe2000f8e00ff */
[----:B----4-:R-:W-:Y:S01]  /*6020*/  MOV R11, UR5 ;  /* 0x00000005000b7c02 */ /* 0x010fe20008000f00 */
[----:B------:R-:W-:Y:S02]  /*6030*/  IMAD.U32 R10, RZ, RZ, UR4 ;  /* 0x00000004ff0a7e24 */ /* 0x000fe4000f8e00ff */
[----:B------:R-:W-:Y:S07]  /*6040*/  LEPC R20, `(.L_x_100) ;  /* 0x000000001014794e */ /* 0x000fee0000000000 */
[----:B--2---:R-:W-:Y:S05]  /*6050*/  CALL.ABS.NOINC R2 ;  /* 0x0000000002007343 */ /* 0x004fea0003c00000 */
.L_x_100:
[----:B------:R-:W-:Y:S01]  /*6060*/  ISETP.NE.U32.AND P2, PT, R90, RZ, PT ;  /* 0x000000ff5a00720c */ /* 0x000fe20003f45070 */
[----:B------:R-:W-:Y:S01]  /*6070*/  UISETP.NE.AND UP1, UPT, UR38, URZ, UPT ;  /* 0x000000ff2600728c */ /* 0x000fe2000bf25270 */
[----:B------:R-:W-:Y:S02]  /*6080*/  ISETP.NE.U32.AND P4, PT, R86, RZ, PT ;  /* 0x000000ff5600720c */ /* 0x000fe40003f85070 */
[----:B------:R-:W-:Y:S02]  /*6090*/  ISETP.NE.AND.EX P2, PT, R91, RZ, PT, P2 ;  /* 0x000000ff5b00720c */ /* 0x000fe40003f45320 */
[----:B------:R-:W-:Y:S02]  /*60a0*/  PLOP3.LUT P1, PT, PT, PT, PT, 0x8, 0x80 ;  /* 0x000000000080781c */ /* 0x000fe40003f2e170 */
[----:B------:R-:W-:Y:S02]  /*60b0*/  PLOP3.LUT P0, PT, PT, PT, UP1, 0x80, 0x8 ;  /* 0x000000000008781c */ /* 0x000fe40003f0f018 */
[----:B------:R-:W-:Y:S02]  /*60c0*/  ISETP.NE.AND.EX P4, PT, R87, RZ, PT, P4 ;  /* 0x000000ff5700720c */ /* 0x000fe40003f85340 */
[----:B------:R-:W1:Y:S09]  /*60d0*/  @UP1 LDCU.64 UR4, c[0x0][0x888] ;  /* 0x00011100ff0417ac */ /* 0x000e720008000a00 */
[----:B------:R-:W-:Y:S01]  /*60e0*/  @P0 PLOP3.LUT P1, PT, P2, PT, PT, 0x80, 0x8 ;  /* 0x000000000008081c */ /* 0x000fe2000172f070 */
[----:B-1----:R-:W-:Y:S04]  /*60f0*/  @UP1 UISETP.NE.U32.AND UP0, UPT, UR4, URZ, UPT ;  /* 0x000000ff0400128c */ /* 0x002fe8000bf05070 */
[----:B------:R-:W-:Y:S04]  /*6100*/  @UP1 UISETP.NE.AND.EX UP0, UPT, UR5, URZ, UPT, UP0 ;  /* 0x000000ff0500128c */ /* 0x000fe8000bf05300 */
[----:B------:R-:W-:Y:S01]  /*6110*/  @UP1 USEL UR4, URZ, 0xffffffff, UP0 ;  /* 0xffffffffff041887 */ /* 0x000fe20008000000 */
[----:B------:R-:W-:Y:S11]  /*6120*/  @!P2 BRA `(.L_x_102) ;  /* 0x00000000002ca947 */ /* 0x000ff60003800000 */
[----:B------:R-:W-:Y:S01]  /*6130*/  ISETP.NE.U32.AND P3, PT, R88, RZ, PT ;  /* 0x000000ff5800720c */ /* 0x000fe20003f65070 */
[----:B------:R-:W-:Y:S03]  /*6140*/  IMAD.MOV.U32 R98, RZ, RZ, 0x1 ;  /* 0x00000001ff627424 */ /* 0x000fe600078e00ff */
[----:B------:R-:W-:Y:S11]  /*6150*/  ISETP.NE.AND.EX P3, PT, R89, RZ, PT, P3 ;  /* 0x000000ff5900720c */ /* 0x000ff60003f65330 */
[----:B------:R-:W-:Y:S02]  /*6160*/  @!UPT UIADD3 URZ, UPT, UPT, URZ, URZ, URZ ;  /* 0x000000fffffff290 */ /* 0x000fe4000fffe0ff */
[----:B------:R-:W1:Y:S01]  /*6170*/  @P3 LDC.64 R2, c[0x0][0x888] ;  /* 0x00022200ff023b82 */ /* 0x000e620000000a00 */
[----:B------:R-:W-:Y:S04]  /*6180*/  @P3 IMAD R0, R90, UR60, RZ ;  /* 0x0000003c5a003c24 */ /* 0x000fe8000f8e02ff */
[----:B-1----:R-:W-:Y:S04]  /*6190*/  @P3 IMAD.WIDE R2, R0, 0x4, R2 ;  /* 0x0000000400023825 */ /* 0x002fe800078e0202 */
[----:B------:R-:W-:Y:S01]  /*61a0*/  HFMA2 R0, -RZ, RZ, 0, 5.9604644775390625e-08 ;  /* 0x00000001ff007431 */ /* 0x000fe200000001ff */
[----:B-----5:R1:W5:Y:S04]  /*61b0*/  @P3 LDG.E R48, desc[UR44][R2.64] ;  /* 0x0000002c02303981 */ /* 0x020368000c1e1900 */
[----:B------:R-:W-:Y:S01]  /*61c0*/  @!P3 PRMT R98, R0, 0x7610, R98 ;  /* 0x000076100062b816 */ /* 0x000fe20000000062 */
[----:B-1----:R-:W2:Y:S06]  /*61d0*/  @!P3 LDC R48, c[0x0][0x880] ;  /* 0x00022000ff30bb82 */ /* 0x002eac0000000800 */
.L_x_102:
[----:B------:R-:W-:Y:S05]  /*61e0*/  @!P4 BRA `(.L_x_103) ;  /* 0x000000000020c947 */ /* 0x000fea0003800000 */
[----:B------:R-:W-:Y:S04]  /*61f0*/  ISETP.NE.U32.AND P3, PT, R84, RZ, PT ;  /* 0x000000ff5400720c */ /* 0x000fe80003f65070 */
[----:B------:R-:W-:Y:S11]  /*6200*/  ISETP.NE.AND.EX P3, PT, R85, RZ, PT, P3 ;  /* 0x000000ff5500720c */ /* 0x000ff60003f65330 */
[----:B------:R-:W-:Y:S02]  /*6210*/  @!UPT UIADD3 URZ, UPT, UPT, URZ, URZ, URZ ;  /* 0x000000fffffff290 */ /* 0x000fe4000fffe0ff */
[----:B------:R-:W1:Y:S01]  /*6220*/  @P3 LDC.64 R2, c[0x0][0x8a8] ;  /* 0x00022a00ff023b82 */ /* 0x000e620000000a00 */
[----:B------:R-:W-:Y:S04]  /*6230*/  @P3 IMAD R0, R86, UR60, RZ ;  /* 0x0000003c56003c24 */ /* 0x000fe8000f8e02ff */
[----:B-1----:R-:W-:Y:S05]  /*6240*/  @P3 IMAD.WIDE R2, R0, 0x4, R2 ;  /* 0x0000000400023825 */ /* 0x002fea00078e0202 */
[----:B-----5:R1:W5:Y:S02]  /*6250*/  @P3 LDG.E R47, desc[UR44][R2.64] ;  /* 0x0000002c022f3981 */ /* 0x020364000c1e1900 */
[----:B-1----:R-:W3:Y:S02]  /*6260*/  @!P3 LDC R47, c[0x0][0x8a0] ;  /* 0x00022800ff2fbb82 */ /* 0x002ee40000000800 */
.L_x_103:
[----:B--2--5:R-:W-:Y:S01]  /*6270*/  @P0 FSETP.NEU.AND P4, PT, R48, RZ, PT ;  /* 0x000000ff3000020b */ /* 0x024fe20003f8d000 */
[----:B------:R-:W-:Y:S01]  /*6280*/  IMAD.U32 R0, RZ, RZ, UR4 ;  /* 0x00000004ff007e24 */ /* 0x000fe2000f8e00ff */
[----:B------:R-:W-:Y:S01]  /*6290*/  @P0 LOP3.LUT P3, RZ, R98, 0xff, RZ, 0xc0, !PT ;  /* 0x000000ff62ff0812 */ /* 0x000fe2000786c0ff */
[C---:B------:R-:W-:Y:S01]  /*62a0*/  IMAD.SHL.U32 R119, R105.reuse, 0x2000, RZ ;  /* 0x0000200069777824 */ /* 0x040fe200078e00ff */
[----:B------:R-:W-:Y:S01]  /*62b0*/  @P0 SEL R2, RZ, 0xffffffff, P4 ;  /* 0xffffffffff020807 */ /* 0x000fe20002000000 */
[----:B------:R-:W-:Y:S01]  /*62c0*/  BSSY B1, `(.L_x_104) ;  /* 0x0000039000017945 */ /* 0x000fe20003800000 */
[----:B------:R-:W-:Y:S01]  /*62d0*/  LEA R3, R105, UR36, 0x3 ;  /* 0x0000002469037c11 */ /* 0x000fe2000f8e18ff */
[----:B------:R-:W-:Y:S01]  /*62e0*/  IMAD.IADD R118, R111, 0x1, R119 ;  /* 0x000000016f767824 */ /* 0x000fe200078e0277 */
[----:B------:R-:W-:Y:S02]  /*62f0*/  @P1 SEL R2, R0, R2, !P3 ;  /* 0x0000000200021207 */ /* 0x000fe40005800000 */
[----:B------:R-:W-:Y:S02]  /*6300*/  CS2R R82, SRZ ;  /* 0x0000000000527805 */ /* 0x000fe4000001ff00 */
[----:B------:R-:W-:Y:S01]  /*6310*/  LOP3.LUT R0, R108, 0x1, RZ, 0x3c, !PT ;  /* 0x000000016c007812 */ /* 0x000fe200078e3cff */
[--C-:B------:R-:W-:Y:S01]  /*6320*/  IMAD.IADD R117, R110, 0x1, R118.reuse ;  /* 0x000000016e757824 */ /* 0x100fe200078e0276 */
[----:B------:R-:W-:Y:S02]  /*6330*/  @P0 LOP3.LUT R2, R2, 0x1, RZ, 0xc0, !PT ;  /* 0x0000000102020812 */ /* 0x000fe400078ec0ff */
[----:B------:R-:W-:Y:S02]  /*6340*/  CS2R R80, SRZ ;  /* 0x0000000000507805 */ /* 0x000fe4000001ff00 */
[----:B------:R-:W-:Y:S02]  /*6350*/  LEA R122, R45, UR36, 0x3 ;  /* 0x000000242d7a7c11 */ /* 0x000fe4000f8e18ff */
[----:B------:R-:W-:Y:S02]  /*6360*/  CS2R R74, SRZ ;  /* 0x00000000004a7805 */ /* 0x000fe4000001ff00 */
[----:B------:R-:W-:Y:S02]  /*6370*/  ISETP.NE.U32.OR P5, PT, R2, 0x1, !P0 ;  /* 0x000000010200780c */ /* 0x000fe400047a5470 */
[----:B------:R-:W-:Y:S02]  /*6380*/  CS2R R72, SRZ ;  /* 0x0000000000487805 */ /* 0x000fe4000001ff00 */
[----:B------:R-:W-:Y:S02]  /*6390*/  SHF.L.U32 R4, R107, 0x1f, RZ ;  /* 0x0000001f6b047819 */ /* 0x000fe400000006ff */
[----:B------:R-:W-:Y:S02]  /*63a0*/  CS2R R66, SRZ ;  /* 0x0000000000427805 */ /* 0x000fe4000001ff00 */
[----:B------:R-:W-:Y:S02]  /*63b0*/  PLOP3.LUT P4, PT, PT, PT, PT, 0x8, 0x80 ;  /* 0x000000000080781c */ /* 0x000fe40003f8e170 */
[----:B------:R-:W-:Y:S02]  /*63c0*/  CS2R R64, SRZ ;  /* 0x0000000000407805 */ /* 0x000fe4000001ff00 */
[----:B------:R-:W-:Y:S02]  /*63d0*/  P2R R121, PR, RZ, 0x20 ;  /* 0x00000020ff797803 */ /* 0x000fe40000000000 */
[----:B------:R-:W-:Y:S02]  /*63e0*/  CS2R R18, SRZ ;  /* 0x0000000000127805 */ /* 0x000fe4000001ff00 */
[----:B------:R-:W-:Y:S01]  /*63f0*/  CS2R R16, SRZ ;  /* 0x0000000000107805 */ /* 0x000fe2000001ff00 */
[----:B------:R-:W-:Y:S02]  /*6400*/  IMAD.IADD R116, R109, 0x1, R118 ;  /* 0x000000016d747824 */ /* 0x000fe400078e0276 */
[----:B------:R-:W-:Y:S01]  /*6410*/  IMAD R115, R112, -0x10, R117 ;  /* 0xfffffff070737824 */ /* 0x000fe200078e0275 */
[----:B------:R-:W-:Y:S04]  /*6420*/  @P5 SHF.L.U32 R2, R0, 0x1f, RZ ;  /* 0x0000001f00025819 */ /* 0x000fe800000006ff */
[----:B------:R1:W2:Y:S01]  /*6430*/  @P5 SYNCS.PHASECHK.TRANS64.TRYWAIT P0, [R3+URZ+0x20], R2 ;  /* 0x00002002030055a7 */ /* 0x0002a200080011ff */
[----:B------:R4:W3:Y:S01]  /*6440*/  SYNCS.PHASECHK.TRANS64.TRYWAIT P3, [R122+URZ+0x70], R4 ;  /* 0x000070047a0075a7 */ /* 0x0008e200080611ff */
[----:B-1----:R-:W-:Y:S01]  /*6450*/  IMAD R2, R45, 0x20, R46 ;  /* 0x000000202d027824 */ /* 0x002fe200078e022e */
[----:B--2---:R-:W-:Y:S01]  /*6460*/  @P5 PLOP3.LUT P4, PT, P0, PT, PT, 0x8, 0x80 ;  /* 0x000000000080581c */ /* 0x004fe2000078e170 */
[----:B------:R-:W-:Y:S01]  /*6470*/  @!UPT UIADD3 URZ, UPT, UPT, URZ, URZ, URZ ;  /* 0x000000fffffff290 */ /* 0x000fe2000fffe0ff */
[----:B---34-:R-:W-:Y:S11]  /*6480*/  @!P5 BRA `(.L_x_105) ;  /* 0x000000000070d947 */ /* 0x018ff60003800000 */
[----:B------:R-:W-:Y:S01]  /*6490*/  ISETP.NE.U32.AND P0, PT, RZ, UR40, PT ;  /* 0x00000028ff007c0c */ /* 0x000fe2000bf05070 */
[----:B------:R-:W-:Y:S01]  /*64a0*/  BSSY B0, `(.L_x_106) ;  /* 0x0000016000007945 */ /* 0x000fe20003800000 */
[----:B------:R-:W-:Y:S02]  /*64b0*/  FSETP.NEU.AND P1, PT, R48, RZ, PT ;  /* 0x000000ff3000720b */ /* 0x000fe40003f2d000 */
[----:B------:R-:W-:Y:S02]  /*64c0*/  CS2R R18, SRZ ;  /* 0x0000000000127805 */ /* 0x000fe4000001ff00 */
[----:B------:R-:W-:Y:S02]  /*64d0*/  ISETP.NE.AND.EX P0, PT, RZ, UR41, PT, P0 ;  /* 0x00000029ff007c0c */ /* 0x000fe4000bf05300 */
[----:B------:R-:W-:Y:S02]  /*64e0*/  CS2R R16, SRZ ;  /* 0x0000000000107805 */ /* 0x000fe4000001ff00 */
[----:B------:R-:W-:Y:S02]  /*64f0*/  SEL R5, RZ, 0xffffffff, P1 ;  /* 0xffffffffff057807 */ /* 0x000fe40000800000 */
[----:B------:R-:W-:Y:S02]  /*6500*/  CS2R R66, SRZ ;  /* 0x0000000000427805 */ /* 0x000fe4000001ff00 */
[----:B------:R-:W-:Y:S02]  /*6510*/  LOP3.LUT P1, RZ, R98, 0xff, RZ, 0xc0, !PT ;  /* 0x000000ff62ff7812 */ /* 0x000fe4000782c0ff */
[----:B------:R-:W-:Y:S02]  /*6520*/  CS2R R64, SRZ ;  /* 0x0000000000407805 */ /* 0x000fe4000001ff00 */
[----:B------:R-:W-:Y:S02]  /*6530*/  SEL R6, RZ, 0xffffffff, P0 ;  /* 0xffffffffff067807 */ /* 0x000fe40000000000 */
[----:B------:R-:W-:Y:S02]  /*6540*/  CS2R R74, SRZ ;  /* 0x00000000004a7805 */ /* 0x000fe4000001ff00 */
[----:B------:R-:W-:Y:S01]  /*6550*/  CS2R R72, SRZ ;  /* 0x0000000000487805 */ /* 0x000fe2000001ff00 */
[----:B------:R-:W-:Y:S01]  /*6560*/  IMAD.MOV.U32 R83, RZ, RZ, RZ ;  /* 0x000000ffff537224 */ /* 0x000fe200078e00ff */
[----:B------:R-:W-:Y:S02]  /*6570*/  @P2 SEL R5, R6, R5, !P1 ;  /* 0x0000000506052207 */ /* 0x000fe40004800000 */
[----:B------:R-:W-:Y:S02]  /*6580*/  CS2R R80, SRZ ;  /* 0x0000000000507805 */ /* 0x000fe4000001ff00 */
[----:B------:R-:W-:Y:S04]  /*6590*/  LOP3.LUT R5, R5, 0x1, RZ, 0xc0, !PT ;  /* 0x0000000105057812 */ /* 0x000fe800078ec0ff */
[----:B------:R-:W-:Y:S01]  /*65a0*/  ISETP.NE.U32.AND P0, PT, R5, 0x1, PT ;  /* 0x000000010500780c */ /* 0x000fe20003f05070 */
[----:B------:R-:W-:Y:S01]  /*65b0*/  @!UPT UIADD3 URZ, UPT, UPT, URZ, URZ, URZ ;  /* 0x000000fffffff290 */ /* 0x000fe2000fffe0ff */
[----:B------:R-:W-:Y:S11]  /*65c0*/  @!P4 BRA `(.L_x_107) ;  /* 0x00000000000cc947 */ /* 0x000ff60003800000 */
[----:B------:R-:W-:Y:S04]  /*65d0*/  SHF.L.U32 R0, R0, 0x1f, RZ ;  /* 0x0000001f00007819 */ /* 0x000fe800000006ff */
[----:B------:R-:W1:Y:S02]  /*65e0*/  SYNCS.PHASECHK.TRANS64.TRYWAIT P1, [R3+URZ+0x20], R0 ;  /* 0x00002000030075a7 */ /* 0x000e6400080211ff */
[----:B-1----:R-:W-:Y:S05]  /*65f0*/  @!P1 BRA `(.L_x_108) ;  /* 0x0000001400d49947 */ /* 0x002fea0003800000 */
.L_x_107:
[----:B------:R-:W-:Y:S05]  /*6600*/  BSYNC B0 ;  /* 0x0000000000007941 */ /* 0x000fea0003800000 */
.L_x_106:
[----:B------:R2:W3:Y:S04]  /*6610*/  @P0 LDS.128 R16, [R118] ;  /* 0x0000000076100984 */ /* 0x0004e80000000c00 */
[----:B------:R2:W4:Y:S04]  /*6620*/  @P0 LDS.128 R64, [R117+0x10] ;  /* 0x0000100075400984 */ /* 0x0005280000000c00 */
[----:B------:R2:W1:Y:S04]  /*6630*/  @P0 LDS.128 R72, [R116+0x20] ;  /* 0x0000200074480984 */ /* 0x0004680000000c00 */
[----:B------:R2:W1:Y:S02]  /*6640*/  @P0 LDS.128 R80, [R115+0x30] ;  /* 0x0000300073500984 */ /* 0x0004640000000c00 */
.L_x_105:
[----:B------:R-:W-:Y:S05]  /*6650*/  BSYNC B1 ;  /* 0x0000000000017941 */ /* 0x000fea0003800000 */
.L_x_104:
[----:B-1----:R-:W-:Y:S04]  /*6660*/  SHF.R.U32.HI R0, RZ, 0x15, R2 ;  /* 0x00000015ff007819 */ /* 0x002fe80000011602 */
[----:B------:R-:W-:Y:S01]  /*6670*/  LOP3.LUT P0, RZ, R0, 0x3, R99, 0x48, !PT ;  /* 0x0000000300ff7812 */ /* 0x000fe20007804863 */
[----:B------:R-:W-:Y:S01]  /*6680*/  @!UPT UIADD3 URZ, UPT, UPT, URZ, URZ, URZ ;  /* 0x000000fffffff290 */ /* 0x000fe2000fffe0ff */
[----:B------:R-:W-:Y:S11]  /*6690*/  @P3 BRA `(.L_x_109) ;  /* 0x0000000000083947 */ /* 0x000ff60003800000 */
[----:B------:R-:W1:Y:S02]  /*66a0*/  SYNCS.PHASECHK.TRANS64.TRYWAIT P1, [R122+URZ+0x70], R4 ;  /* 0x000070047a0075a7 */ /* 0x000e6400080211ff */
[----:B-1----:R-:W-:Y:S05]  /*66b0*/  @!P1 BRA `(.L_x_110) ;  /* 0x0000001400b89947 */ /* 0x002fea0003800000 */
.L_x_109:
[----:B------:R-:W-:Y:S05]  /*66c0*/  @!P0 BRA `(.L_x_111) ;  /* 0x0000000000408947 */ /* 0x000fea0003800000 */
[----:B------:R-:W1:Y:S01]  /*66d0*/  LDCU.64 UR8, c[0x4][0x70] ;  /* 0x01000e00ff0877ac */ /* 0x000e620008000a00 */
[----:B------:R-:W-:Y:S01]  /*66e0*/  MOV R15, 0x0 ;  /* 0x00000000000f7802 */ /* 0x000fe20000000f00 */
[----:B------:R-:W-:Y:S02]  /*66f0*/  HFMA2 R12, -RZ, RZ, 0, 5.9604644775390625e-08 ;  /* 0x00000001ff0c7431 */ /* 0x000fe400000001ff */
[----:B------:R-:W-:Y:S02]  /*6700*/  IMAD.MOV.U32 R8, RZ, RZ, 0x192 ;  /* 0x00000192ff087424 */ /* 0x000fe400078e00ff */
[----:B------:R-:W-:Y:S01]  /*6710*/  IMAD.MOV.U32 R13, RZ, RZ, RZ ;  /* 0x000000ffff0d7224 */ /* 0x000fe200078e00ff */
[----:B------:R-:W5:Y:S01]  /*6720*/  LDCU.64 UR6, c[0x4][0x78] ;  /* 0x01000f00ff0677ac */ /* 0x000f620008000a00 */
[----:B------:R-:W2:Y:S01]  /*6730*/  LDC.64 R14, c[0x4][R15] ;  /* 0x010000000f0e7b82 */ /* 0x000ea20000000a00 */
[----:B------:R-:W3:Y:S01]  /*6740*/  LDCU.64 UR4, c[0x4][0x10] ;  /* 0x01000200ff0477ac */ /* 0x000ee20008000a00 */
[----:B-1----:R-:W-:Y:S01]  /*6750*/  MOV R5, UR9 ;  /* 0x0000000900057c02 */ /* 0x002fe20008000f00 */
[----:B------:R-:W-:Y:S01]  /*6760*/  IMAD.U32 R4, RZ, RZ, UR8 ;  /* 0x00000008ff047e24 */ /* 0x000fe2000f8e00ff */
[----:B-----5:R-:W-:Y:S01]  /*6770*/  MOV R7, UR7 ;  /* 0x0000000700077c02 */ /* 0x020fe20008000f00 */
[----:B------:R-:W-:Y:S01]  /*6780*/  IMAD.U32 R6, RZ, RZ, UR6 ;  /* 0x00000006ff067e24 */ /* 0x000fe2000f8e00ff */
[----:B---3--:R-:W-:Y:S01]  /*6790*/  MOV R11, UR5 ;  /* 0x00000005000b7c02 */ /* 0x008fe20008000f00 */
[----:B------:R-:W-:Y:S02]  /*67a0*/  IMAD.U32 R10, RZ, RZ, UR4 ;  /* 0x00000004ff0a7e24 */ /* 0x000fe4000f8e00ff */
[----:B------:R-:W-:Y:S07]  /*67b0*/  LEPC R20, `(.L_x_111) ;  /* 0x000000001014794e */ /* 0x000fee0000000000 */
[----:B--2-4-:R-:W-:Y:S05]  /*67c0*/  CALL.ABS.NOINC R14 ;  /* 0x000000000e007343 */ /* 0x014fea0003c00000 */
.L_x_111:
[----:B------:R-:W-:Y:S01]  /*67d0*/  ISETP.NE.AND P0, PT, R113, RZ, PT ;  /* 0x000000ff7100720c */ /* 0x000fe20003f05270 */
[----:B------:R-:W-:Y:S05]  /*67e0*/  WARPSYNC.ALL ;  /* 0x0000000000007948 */ /* 0x000fea0003800000 */
[----:B------:R-:W-:Y:S01]  /*67f0*/  R2UR UR4, R2 ;  /* 0x00000000020472ca */ /* 0x000fe200000e0000 */
[----:B------:R-:W-:Y:S01]  /*6800*/  BSSY.RECONVERGENT B0, `(.L_x_112) ;  /* 0x000008d000007945 */ /* 0x000fe20003800200 */
[C---:B---3--:R-:W-:Y:S02]  /*6810*/  SHF.L.U32 R49, R16.reuse, 0x10, RZ ;  /* 0x0000001010317819 */ /* 0x048fe400000006ff */
[----:B------:R-:W-:Y:S02]  /*6820*/  LOP3.LUT R50, R16, 0xffff0000, RZ, 0xc0, !PT ;  /* 0xffff000010327812 */ /* 0x000fe400078ec0ff */
[C---:B------:R-:W-:Y:S02]  /*6830*/  SHF.L.U32 R51, R17.reuse, 0x10, RZ ;  /* 0x0000001011337819 */ /* 0x040fe400000006ff */
[----:B------:R-:W-:Y:S02]  /*6840*/  LOP3.LUT R52, R17, 0xffff0000, RZ, 0xc0, !PT ;  /* 0xffff000011347812 */ /* 0x000fe400078ec0ff */
[C---:B------:R-:W-:Y:S02]  /*6850*/  SHF.L.U32 R53, R18.reuse, 0x10, RZ ;  /* 0x0000001012357819 */ /* 0x040fe400000006ff */
[----:B------:R-:W-:Y:S02]  /*6860*/  LOP3.LUT R54, R18, 0xffff0000, RZ, 0xc0, !PT ;  /* 0xffff000012367812 */ /* 0x000fe400078ec0ff */
[C---:B------:R-:W-:Y:S02]  /*6870*/  SHF.L.U32 R55, R19.reuse, 0x10, RZ ;  /* 0x0000001013377819 */ /* 0x040fe400000006ff */
[----:B------:R-:W-:Y:S02]  /*6880*/  LOP3.LUT R56, R19, 0xffff0000, RZ, 0xc0, !PT ;  /* 0xffff000013387812 */ /* 0x000fe400078ec0ff */
[C---:B----4-:R-:W-:Y:S01]  /*6890*/  SHF.L.U32 R57, R64.reuse, 0x10, RZ ;  /* 0x0000001040397819 */ /* 0x050fe200000006ff */
[----:B------:R-:W1:Y:S01]  /*68a0*/  LDTM.x32 R4, tmem[UR4] ;  /* 0x00000004000479ee */ /* 0x000e6200082c0000 */
[----:B------:R-:W-:Y:S01]  /*68b0*/  LOP3.LUT R58, R64, 0xffff0000, RZ, 0xc0, !PT ;  /* 0xffff0000403a7812 */ /* 0x000fe200078ec0ff */
[----:B------:R-:W-:Y:S01]  /*68c0*/  NOP ;  /* 0x0000000000007918 */ /* 0x000fe20000000000 */
[C---:B------:R-:W-:Y:S02]  /*68d0*/  SHF.L.U32 R59, R65.reuse, 0x10, RZ ;  /* 0x00000010413b7819 */ /* 0x040fe400000006ff */
[----:B------:R-:W-:Y:S02]  /*68e0*/  LOP3.LUT R60, R65, 0xffff0000, RZ, 0xc0, !PT ;  /* 0xffff0000413c7812 */ /* 0x000fe400078ec0ff */
[C---:B------:R-:W-:Y:S02]  /*68f0*/  SHF.L.U32 R61, R66.reuse, 0x10, RZ ;  /* 0x00000010423d7819 */ /* 0x040fe400000006ff */
[----:B------:R-:W-:Y:S02]  /*6900*/  LOP3.LUT R62, R66, 0xffff0000, RZ, 0xc0, !PT ;  /* 0xffff0000423e7812 */ /* 0x000fe400078ec0ff */
[C---:B------:R-:W-:Y:S02]  /*6910*/  SHF.L.U32 R63, R67.reuse, 0x10, RZ ;  /* 0x00000010433f7819 */ /* 0x040fe400000006ff */
[----:B------:R-:W-:Y:S02]  /*6920*/  IADD3 R122, PT, PT, R122, 0x90, RZ ;  /* 0x000000907a7a7810 */ /* 0x000fe40007ffe0ff */
[----:B------:R-:W-:Y:S02]  /*6930*/  LOP3.LUT R64, R67, 0xffff0000, RZ, 0xc0, !PT ;  /* 0xffff000043407812 */ /* 0x000fe400078ec0ff */
[----:B------:R-:W-:Y:S02]  /*6940*/  SHF.L.U32 R65, R72, 0x10, RZ ;  /* 0x0000001048417819 */ /* 0x000fe400000006ff */
[----:B------:R-:W-:Y:S02]  /*6950*/  LOP3.LUT R122, R122, 0xfefffff8, RZ, 0xc0, !PT ;  /* 0xfefffff87a7a7812 */ /* 0x000fe400078ec0ff */
[----:B------:R-:W-:Y:S02]  /*6960*/  LOP3.LUT R66, R72, 0xffff0000, RZ, 0xc0, !PT ;  /* 0xffff000048427812 */ /* 0x000fe400078ec0ff */
[----:B-1----:R1:W-:Y:S01]  /*6970*/  SYNCS.ARRIVE.TRANS64.RED.A1T0 RZ, [R122+URZ], RZ ;  /* 0x000000ff7aff79a7 */ /* 0x0023e200081004ff */
[C---:B------:R-:W-:Y:S01]  /*6980*/  FMUL R4, R47.reuse, R4 ;  /* 0x000000042f047220 */ /* 0x040fe20000400000 */
[C---:B------:R-:W-:Y:S01]  /*6990*/  FMUL R5, R47.reuse, R5 ;  /* 0x000000052f057220 */ /* 0x040fe20000400000 */
[C---:B------:R-:W-:Y:S01]  /*69a0*/  FMUL R6, R47.reuse, R6 ;  /* 0x000000062f067220 */ /* 0x040fe20000400000 */
[----:B------:R-:W-:Y:S01]  /*69b0*/  FMUL R7, R47, R7 ;  /* 0x000000072f077220 */ /* 0x000fe20000400000 */
[C---:B------:R-:W-:Y:S01]  /*69c0*/  FFMA R4, R48.reuse, R49, R4 ;  /* 0x0000003130047223 */ /* 0x040fe20000000004 */
[C---:B------:R-:W-:Y:S01]  /*69d0*/  SHF.L.U32 R67, R73.reuse, 0x10, RZ ;  /* 0x0000001049437819 */ /* 0x040fe200000006ff */
[C---:B------:R-:W-:Y:S01]  /*69e0*/  FFMA R5, R48.reuse, R50, R5 ;  /* 0x0000003230057223 */ /* 0x040fe20000000005 */
[C---:B------:R-:W-:Y:S01]  /*69f0*/  FFMA R6, R48.reuse, R51, R6 ;  /* 0x0000003330067223 */ /* 0x040fe20000000006 */
[----:B------:R-:W-:Y:S01]  /*6a00*/  LOP3.LUT R68, R73, 0xffff0000, RZ, 0xc0, !PT ;  /* 0xffff000049447812 */ /* 0x000fe200078ec0ff */
[C---:B------:R-:W-:Y:S01]  /*6a10*/  FFMA R7, R48.reuse, R52, R7 ;  /* 0x0000003430077223 */ /* 0x040fe20000000007 */
[----:B------:R-:W-:Y:S01]  /*6a20*/  FMUL R8, R47, R8 ;  /* 0x000000082f087220 */ /* 0x000fe20000400000 */
[----:B------:R-:W-:Y:S01]  /*6a30*/  F2FP.BF16.F32.PACK_AB R4, R5, R4 ;  /* 0x000000040504723e */ /* 0x000fe200000010ff */
[C---:B------:R-:W-:Y:S01]  /*6a40*/  FMUL R9, R47.reuse, R9 ;  /* 0x000000092f097220 */ /* 0x040fe20000400000 */
[----:B------:R-:W-:Y:S01]  /*6a50*/  FMUL R10, R47, R10 ;  /* 0x0000000a2f0a7220 */ /* 0x000fe20000400000 */
[----:B------:R-:W-:Y:S01]  /*6a60*/  F2FP.BF16.F32.PACK_AB R5, R7, R6 ;  /* 0x000000060705723e */ /* 0x000fe200000010ff */
[C---:B------:R-:W-:Y:S01]  /*6a70*/  FFMA R8, R48.reuse, R53, R8 ;  /* 0x0000003530087223 */ /* 0x040fe20000000008 */
[----:B------:R-:W-:Y:S01]  /*6a80*/  FFMA R9, R48, R54, R9 ;  /* 0x0000003630097223 */ /* 0x000fe20000000009 */
[----:B------:R-:W-:Y:S01]  /*6a90*/  SHF.L.U32 R69, R74, 0x10, RZ ;  /* 0x000000104a457819 */ /* 0x000fe200000006ff */
[----:B------:R-:W-:Y:S01]  /*6aa0*/  FFMA R10, R48, R55, R10 ;  /* 0x00000037300a7223 */ /* 0x000fe2000000000a */
[C---:B------:R-:W-:Y:S01]  /*6ab0*/  FMUL R11, R47.reuse, R11 ;  /* 0x0000000b2f0b7220 */ /* 0x040fe20000400000 */
[----:B------:R-:W-:Y:S01]  /*6ac0*/  LOP3.LUT R70, R74, 0xffff0000, RZ, 0xc0, !PT ;  /* 0xffff00004a467812 */ /* 0x000fe200078ec0ff */
[----:B------:R-:W-:Y:S01]  /*6ad0*/  FMUL R0, R47, R12 ;  /* 0x0000000c2f007220 */ /* 0x000fe20000400000 */
[----:B------:R-:W-:Y:S01]  /*6ae0*/  F2FP.BF16.F32.PACK_AB R6, R9, R8 ;  /* 0x000000080906723e */ /* 0x000fe200000010ff */
[C---:B------:R-:W-:Y:S01]  /*6af0*/  FFMA R11, R48.reuse, R56, R11 ;  /* 0x00000038300b7223 */ /* 0x040fe2000000000b */
[----:B------:R-:W-:Y:S01]  /*6b00*/  FMUL R2, R47, R13 ;  /* 0x0000000d2f027220 */ /* 0x000fe20000400000 */
[C---:B------:R-:W-:Y:S01]  /*6b10*/  FFMA R0, R48.reuse, R57, R0 ;  /* 0x0000003930007223 */ /* 0x040fe20000000000 */
[----:B------:R-:W-:Y:S01]  /*6b20*/  SHF.L.U32 R71, R75, 0x10, RZ ;  /* 0x000000104b477819 */ /* 0x000fe200000006ff */
[----:B------:R-:W-:Y:S01]  /*6b30*/  FMUL R3, R47, R14 ;  /* 0x0000000e2f037220 */ /* 0x000fe20000400000 */
[----:B------:R-:W-:Y:S01]  /*6b40*/  F2FP.BF16.F32.PACK_AB R7, R11, R10 ;  /* 0x0000000a0b07723e */ /* 0x000fe200000010ff */
[C---:B------:R-:W-:Y:S01]  /*6b50*/  FFMA R2, R48.reuse, R58, R2 ;  /* 0x0000003a30027223 */ /* 0x040fe20000000002 */
[C---:B------:R-:W-:Y:S01]  /*6b60*/  FMUL R15, R47.reuse, R15 ;  /* 0x0000000f2f0f7220 */ /* 0x040fe20000400000 */
[C---:B------:R-:W-:Y:S01]  /*6b70*/  FMUL R12, R47.reuse, R16 ;  /* 0x000000102f0c7220 */ /* 0x040fe20000400000 */
[----:B------:R-:W-:Y:S01]  /*6b80*/  FMUL R13, R47, R17 ;  /* 0x000000112f0d7220 */ /* 0x000fe20000400000 */
[----:B------:R1:W-:Y:S01]  /*6b90*/  STS.128 [R118], R4 ;  /* 0x0000000476007388 */ /* 0x0003e20000000c00 */
[----:B------:R-:W-:Y:S01]  /*6ba0*/  LOP3.LUT R72, R75, 0xffff0000, RZ, 0xc0, !PT ;  /* 0xffff00004b487812 */ /* 0x000fe200078ec0ff */
[----:B------:R-:W-:Y:S01]  /*6bb0*/  FFMA R3, R48, R59, R3 ;  /* 0x0000003b30037223 */ /* 0x000fe20000000003 */
[----:B------:R-:W-:Y:S01]  /*6bc0*/  SHF.L.U32 R73, R80, 0x10, RZ ;  /* 0x0000001050497819 */ /* 0x000fe200000006ff */
[----:B------:R-:W-:Y:S01]  /*6bd0*/  FFMA R15, R48, R60, R15 ;  /* 0x0000003c300f7223 */ /* 0x000fe2000000000f */
[----:B------:R-:W-:Y:S01]  /*6be0*/  F2FP.BF16.F32.PACK_AB R8, R2, R0 ;  /* 0x000000000208723e */ /* 0x000fe200000010ff */
[C---:B------:R-:W-:Y:S01]  /*6bf0*/  FFMA R12, R48.reuse, R61, R12 ;  /* 0x0000003d300c7223 */ /* 0x040fe2000000000c */
[C---:B------:R-:W-:Y:S01]  /*6c00*/  FFMA R13, R48.reuse, R62, R13 ;  /* 0x0000003e300d7223 */ /* 0x040fe2000000000d */
[C---:B------:R-:W-:Y:S01]  /*6c10*/  FMUL R14, R47.reuse, R18 ;  /* 0x000000122f0e7220 */ /* 0x040fe20000400000 */
[C---:B------:R-:W-:Y:S01]  /*6c20*/  FMUL R19, R47.reuse, R19 ;  /* 0x000000132f137220 */ /* 0x040fe20000400000 */
[C---:B------:R-:W-:Y:S01]  /*6c30*/  FMUL R16, R47.reuse, R20 ;  /* 0x000000142f107220 */ /* 0x040fe20000400000 */
[C---:B------:R-:W-:Y:S01]  /*6c40*/  FMUL R17, R47.reuse, R21 ;  /* 0x000000152f117220 */ /* 0x040fe20000400000 */
[C---:B------:R-:W-:Y:S01]  /*6c50*/  FFMA R14, R48.reuse, R63, R14 ;  /* 0x0000003f300e7223 */ /* 0x040fe2000000000e */
        /* <DEDUP_REMOVED lines=10> */
[----:B------:R-:W-:Y:S01]  /*6d00*/  FMUL R27, R47, R27 ;  /* 0x0000001b2f1b7220 */ /* 0x000fe20000400000 */
[----:B------:R-:W-:Y:S01]  /*6d10*/  F2FP.BF16.F32.PACK_AB R9, R15, R3 ;  /* 0x000000030f09723e */ /* 0x000fe200000010ff */
[C---:B------:R-:W-:Y:S01]  /*6d20*/  FFMA R20, R48.reuse, R69, R20 ;  /* 0x0000004530147223 */ /* 0x040fe20000000014 */
[----:B------:R-:W-:Y:S01]  /*6d30*/  F2FP.BF16.F32.PACK_AB R10, R13, R12 ;  /* 0x0000000c0d0a723e */ /* 0x000fe200000010ff */
[----:B------:R-:W-:Y:S01]  /*6d40*/  FMUL R24, R47, R28 ;  /* 0x0000001c2f187220 */ /* 0x000fe20000400000 */
[----:B------:R-:W-:Y:S01]  /*6d50*/  F2FP.BF16.F32.PACK_AB R11, R19, R14 ;  /* 0x0000000e130b723e */ /* 0x000fe200000010ff */
[----:B------:R-:W-:Y:S01]  /*6d60*/  FFMA R21, R48, R70, R21 ;  /* 0x0000004630157223 */ /* 0x000fe20000000015 */
[----:B------:R-:W-:Y:S01]  /*6d70*/  LOP3.LUT R74, R80, 0xffff0000, RZ, 0xc0, !PT ;  /* 0xffff0000504a7812 */ /* 0x000fe200078ec0ff */
[----:B------:R-:W-:Y:S01]  /*6d80*/  FMUL R25, R47, R29 ;  /* 0x0000001d2f197220 */ /* 0x000fe20000400000 */
[C---:B------:R-:W-:Y:S01]  /*6d90*/  SHF.L.U32 R75, R81.reuse, 0x10, RZ ;  /* 0x00000010514b7819 */ /* 0x040fe200000006ff */
[----:B------:R1:W-:Y:S01]  /*6da0*/  STS.128 [R117+0x10], R8 ;  /* 0x0000100875007388 */ /* 0x0003e20000000c00 */
[C---:B------:R-:W-:Y:S01]  /*6db0*/  FFMA R22, R48.reuse, R71, R22 ;  /* 0x0000004730167223 */ /* 0x040fe20000000016 */
[----:B------:R-:W-:Y:S01]  /*6dc0*/  LOP3.LUT R76, R81, 0xffff0000, RZ, 0xc0, !PT ;  /* 0xffff0000514c7812 */ /* 0x000fe200078ec0ff */
[C---:B------:R-:W-:Y:S01]  /*6dd0*/  FMUL R26, R47.reuse, R30 ;  /* 0x0000001e2f1a7220 */ /* 0x040fe20000400000 */
[----:B------:R-:W-:Y:S01]  /*6de0*/  FFMA R27, R48, R72, R27 ;  /* 0x00000048301b7223 */ /* 0x000fe2000000001b */
[----:B------:R-:W-:Y:S01]  /*6df0*/  SHF.L.U32 R77, R82, 0x10, RZ ;  /* 0x00000010524d7819 */ /* 0x000fe200000006ff */
[C---:B------:R-:W-:Y:S01]  /*6e00*/  FMUL R31, R47.reuse, R31 ;  /* 0x0000001f2f1f7220 */ /* 0x040fe20000400000 */
[----:B------:R-:W-:Y:S01]  /*6e10*/  FFMA R24, R48, R73, R24 ;  /* 0x0000004930187223 */ /* 0x000fe20000000018 */
[----:B------:R-:W-:Y:S01]  /*6e20*/  LOP3.LUT R78, R82, 0xffff0000, RZ, 0xc0, !PT ;  /* 0xffff0000524e7812 */ /* 0x000fe200078ec0ff */
[----:B------:R-:W-:Y:S01]  /*6e30*/  FMUL R28, R47, R32 ;  /* 0x000000202f1c7220 */ /* 0x000fe20000400000 */
[C---:B------:R-:W-:Y:S01]  /*6e40*/  FFMA R25, R48.reuse, R74, R25 ;  /* 0x0000004a30197223 */ /* 0x040fe20000000019 */
[----:B------:R-:W-:Y:S01]  /*6e50*/  SHF.L.U32 R79, R83, 0x10, RZ ;  /* 0x00000010534f7819 */ /* 0x000fe200000006ff */
[----:B------:R-:W-:Y:S01]  /*6e60*/  FMUL R29, R47, R33 ;  /* 0x000000212f1d7220 */ /* 0x000fe20000400000 */
[----:B------:R-:W-:Y:S01]  /*6e70*/  F2FP.BF16.F32.PACK_AB R16, R17, R16 ;  /* 0x000000101110723e */ /* 0x000fe200000010ff */
[C---:B------:R-:W-:Y:S01]  /*6e80*/  FFMA R26, R48.reuse, R75, R26 ;  /* 0x0000004b301a7223 */ /* 0x040fe2000000001a */
[----:B------:R-:W-:Y:S01]  /*6e90*/  LOP3.LUT R80, R83, 0xffff0000, RZ, 0xc0, !PT ;  /* 0xffff000053507812 */ /* 0x000fe200078ec0ff */
[----:B------:R-:W-:Y:S01]  /*6ea0*/  FMUL R30, R47, R34 ;  /* 0x000000222f1e7220 */ /* 0x000fe20000400000 */
[----:B------:R-:W-:Y:S01]  /*6eb0*/  F2FP.BF16.F32.PACK_AB R17, R23, R18 ;  /* 0x000000121711723e */ /* 0x000fe200000010ff */
[C---:B------:R-:W-:Y:S01]  /*6ec0*/  FFMA R31, R48.reuse, R76, R31 ;  /* 0x0000004c301f7223 */ /* 0x040fe2000000001f */
[----:B------:R-:W-:Y:S01]  /*6ed0*/  FMUL R35, R47, R35 ;  /* 0x000000232f237220 */ /* 0x000fe20000400000 */
[----:B------:R-:W-:Y:S01]  /*6ee0*/  F2FP.BF16.F32.PACK_AB R18, R21, R20 ;  /* 0x000000141512723e */ /* 0x000fe200000010ff */
[C---:B------:R-:W-:Y:S01]  /*6ef0*/  FFMA R28, R48.reuse, R77, R28 ;  /* 0x0000004d301c7223 */ /* 0x040fe2000000001c */
[----:B------:R-:W-:Y:S01]  /*6f00*/  F2FP.BF16.F32.PACK_AB R19, R27, R22 ;  /* 0x000000161b13723e */ /* 0x000fe200000010ff */
[C---:B------:R-:W-:Y:S01]  /*6f10*/  FFMA R29, R48.reuse, R78, R29 ;  /* 0x0000004e301d7223 */ /* 0x040fe2000000001d */
[C---:B------:R-:W-:Y:S01]  /*6f20*/  FFMA R30, R48.reuse, R79, R30 ;  /* 0x0000004f301e7223 */ /* 0x040fe2000000001e */
[----:B------:R-:W-:Y:S01]  /*6f30*/  FFMA R35, R48, R80, R35 ;  /* 0x0000005030237223 */ /* 0x000fe20000000023 */
[----:B------:R-:W-:Y:S01]  /*6f40*/  F2FP.BF16.F32.PACK_AB R24, R25, R24 ;  /* 0x000000181918723e */ /* 0x000fe200000010ff */
[----:B------:R1:W-:Y:S01]  /*6f50*/  STS.128 [R116+0x20], R16 ;  /* 0x0000201074007388 */ /* 0x0003e20000000c00 */
[----:B------:R-:W-:Y:S02]  /*6f60*/  F2FP.BF16.F32.PACK_AB R25, R31, R26 ;  /* 0x0000001a1f19723e */ /* 0x000fe400000010ff */
[----:B------:R-:W-:Y:S02]  /*6f70*/  F2FP.BF16.F32.PACK_AB R26, R29, R28 ;  /* 0x0000001c1d1a723e */ /* 0x000fe400000010ff */
[----:B------:R-:W-:Y:S05]  /*6f80*/  F2FP.BF16.F32.PACK_AB R27, R35, R30 ;  /* 0x0000001e231b723e */ /* 0x000fea00000010ff */
[----:B------:R1:W-:Y:S01]  /*6f90*/  STS.128 [R115+0x30], R24 ;  /* 0x0000301873007388 */ /* 0x0003e20000000c00 */
[----:B------:R-:W-:Y:S01]  /*6fa0*/  @!PT LDS RZ, [RZ] ;  /* 0x00000000fffff984 */ /* 0x000fe20000000800 */
[----:B------:R-:W-:Y:S01]  /*6fb0*/  @!PT LDS RZ, [RZ] ;  /* 0x00000000fffff984 */ /* 0x000fe20000000800 */
[----:B------:R-:W-:Y:S01]  /*6fc0*/  @!PT LDS RZ, [RZ] ;  /* 0x00000000fffff984 */ /* 0x000fe20000000800 */
[----:B------:R-:W-:Y:S01]  /*6fd0*/  @!PT LDS RZ, [RZ] ;  /* 0x00000000fffff984 */ /* 0x000fe20000000800 */
[----:B------:R3:W-:Y:S07]  /*6fe0*/  MEMBAR.ALL.CTA ;  /* 0x0000000000007992 */ /* 0x0007ee0000008000 */
[----:B---3--:R-:W3:Y:S02]  /*6ff0*/  FENCE.VIEW.ASYNC.S ;  /* 0x00000000000073c6 */ /* 0x008ee40000000000 */
[----:B---3--:R-:W-:Y:S06]  /*7000*/  BAR.SYNC.DEFER_BLOCKING 0x1, 0x80 ;  /* 0x0042000000007b1d */ /* 0x008fec0000010000 */
[----:B------:R-:W-:Y:S05]  /*7010*/  @P0 BRA `(.L_x_113) ;  /* 0x00000000002c0947 */ /* 0x000fea0003800000 */
[----:B------:R-:W-:Y:S01]  /*7020*/  R2UR UR5, R119 ;  /* 0x00000000770572ca */ /* 0x000fe200000e0000 */
[----:B------:R-:W-:Y:S01]  /*7030*/  UIADD3 UR4, UP0, UPT, UR42, 0x680, URZ ;  /* 0x000006802a047890 */ /* 0x000fe2000ff1e0ff */
[----:B------:R-:W-:Y:S01]  /*7040*/  R2UR UR7, R97 ;  /* 0x00000000610772ca */ /* 0x000fe200000e0000 */
[----:B------:R-:W-:Y:S01]  /*7050*/  UMOV UR11, UR60 ;  /* 0x0000003c000b7c82 */ /* 0x000fe20008000000 */
[----:B------:R-:W-:Y:S09]  /*7060*/  R2UR UR6, R96 ;  /* 0x00000000600672ca */ /* 0x000ff200000e0000 */
[----:B------:R-:W-:Y:S02]  /*7070*/  UIADD3 UR8, UPT, UPT, UR36, 0x200, UR5 ;  /* 0x0000020024087890 */ /* 0x000fe4000fffe005 */
[----:B------:R-:W-:Y:S02]  /*7080*/  USHF.L.U32 UR9, UR7, 0x5, URZ ;  /* 0x0000000507097899 */ /* 0x000fe400080006ff */
[----:B------:R-:W-:Y:S02]  /*7090*/  USHF.L.U32 UR10, UR6, 0x7, URZ ;  /* 0x00000007060a7899 */ /* 0x000fe400080006ff */
[----:B------:R-:W-:Y:S09]  /*70a0*/  UIADD3.X UR5, UPT, UPT, URZ, UR43, URZ, UP0, !UPT ;  /* 0x0000002bff057290 */ /* 0x000ff200087fe4ff */
[----:B------:R3:W-:Y:S02]  /*70b0*/  UTMASTG.3D [UR8], [UR4] ;  /* 0x00000008040073b5 */ /* 0x0007e40008010000 */
[----:B---3--:R0:W-:Y:S02]  /*70c0*/  UTMACMDFLUSH ;  /* 0x00000000000079b7 */ /* 0x0081e40000000000 */
.L_x_113:
[----:B------:R-:W-:Y:S05]  /*70d0*/  BSYNC.RECONVERGENT B0 ;  /* 0x0000000000007941 */ /* 0x000fea0003800200 */
.L_x_112:
[----:B------:R-:W-:Y:S04]  /*70e0*/  BSSY.RECONVERGENT B0, `(.L_x_114) ;  /* 0x0000003000007945 */ /* 0x000fe80003800200 */
[----:B------:R-:W-:Y:S05]  /*70f0*/  @P0 BRA `(.L_x_115) ;  /* 0x0000000000040947 */ /* 0x000fea0003800000 */
[----:B------:R-:W-:Y:S04]  /*7100*/  DEPBAR.LE SB0, 0x0 ;  /* 0x000080000000791a */ /* 0x000fe80000000000 */
.L_x_115:
[----:B------:R-:W-:Y:S05]  /*7110*/  BSYNC.RECONVERGENT B0 ;  /* 0x0000000000007941 */ /* 0x000fea0003800200 */
.L_x_114:
[----:B------:R-:W-:Y:S01]  /*7120*/  BAR.SYNC.DEFER_BLOCKING 0x1, 0x80 ;  /* 0x0042000000007b1d */ /* 0x000fe20000010000 */
[----:B------:R-:W-:Y:S01]  /*7130*/  UIADD3 UR37, UPT, UPT, UR37, 0x1, URZ ;  /* 0x0000000125257890 */ /* 0x000fe2000fffe0ff */
[----:B------:R-:W-:Y:S02]  /*7140*/  IADD3 R45, PT, PT, R45, 0x1, RZ ;  /* 0x000000012d2d7810 */ /* 0x000fe40007ffe0ff */
[----:B------:R-:W-:Y:S01]  /*7150*/  IADD3 R105, PT, PT, R105, 0x1, RZ ;  /* 0x0000000169697810 */ /* 0x000fe20007ffe0ff */
[----:B------:R-:W-:Y:S09]  /*7160*/  UISETP.NE.AND UP0, UPT, UR37, URZ, UPT ;  /* 0x000000ff2500728c */ /* 0x000ff2000bf05270 */
[----:B------:R-:W-:Y:S05]  /*7170*/  BRA.U !UP0, `(.L_x_116) ;  /* 0x0000000108287547 */ /* 0x000fea000b800000 */
[----:B------:R-:W-:Y:S01]  /*7180*/  ISETP.NE.AND P0, PT, R121, RZ, PT ;  /* 0x000000ff7900720c */ /* 0x000fe20003f05270 */
[----:B------:R-:W-:Y:S11]  /*7190*/  IMAD.U32 R0, RZ, RZ, UR46 ;  /* 0x0000002eff007e24 */ /* 0x000ff6000f8e00ff */
[----:B------:R-:W-:Y:S01]  /*71a0*/  @!UPT UIADD3 URZ, UPT, UPT, URZ, URZ, URZ ;  /* 0x000000fffffff290 */ /* 0x000fe2000fffe0ff */
[C---:B------:R-:W-:Y:S01]  /*71b0*/  @P0 LEA R2, R104.reuse, UR36, 0x3 ;  /* 0x0000002468020c11 */ /* 0x040fe2000f8e18ff */
[----:B------:R-:W-:Y:S04]  /*71c0*/  VIADD R104, R104, 0x1 ;  /* 0x0000000168687836 */ /* 0x000fe80000000000 */
[----:B------:R-:W-:Y:S05]  /*71d0*/  @P0 VIADD R2, R2, 0x30 ;  /* 0x0000003002020836 */ /* 0x000fea0000000000 */
[----:B------:R-:W-:Y:S04]  /*71e0*/  @P0 PRMT R0, R0, 0x654, R2 ;  /* 0x0000065400000816 */ /* 0x000fe80000000002 */
[----:B------:R3:W-:Y:S01]  /*71f0*/  @P0 SYNCS.ARRIVE.TRANS64.RED.A1T0 RZ, [R0+URZ], RZ ;  /* 0x000000ff00ff09a7 */ /* 0x0007e200081004ff */
[C---:B------:R-:W-:Y:S04]  /*7200*/  ISETP.NE.AND P0, PT, R104.reuse, 0x2, PT ;  /* 0x000000026800780c */ /* 0x040fe80003f05270 */
[----:B------:R-:W-:Y:S09]  /*7210*/  SEL R104, R104, RZ, P0 ;  /* 0x000000ff68687207 */ /* 0x000ff20000000000 */
.L_x_116:
[----:B------:R-:W-:Y:S01]  /*7220*/  ISETP.NE.AND P3, PT, R114, RZ, PT ;  /* 0x000000ff7200720c */ /* 0x000fe20003f65270 */
[----:B------:R-:W-:Y:S01]  /*7230*/  IMAD.IADD R97, R43, 0x1, R94 ;  /* 0x000000012b617824 */ /* 0x000fe200078e025e */
[----:B------:R-:W-:Y:S01]  /*7240*/  ISETP.NE.AND P0, PT, R120, 0x2, PT ;  /* 0x000000027800780c */ /* 0x000fe20003f05270 */
[----:B------:R-:W-:Y:S01]  /*7250*/  IMAD.IADD R96, R44, 0x1, R95 ;  /* 0x000000012c607824 */ /* 0x000fe200078e025f */
[----:B------:R-:W-:Y:S02]  /*7260*/  ISETP.NE.AND P1, PT, R45, 0x4, PT ;  /* 0x000000042d00780c */ /* 0x000fe40003f25270 */
[----:B------:R-:W-:Y:S02]  /*7270*/  ISETP.NE.AND P2, PT, R105, 0x2, PT ;  /* 0x000000026900780c */ /* 0x000fe40003f45270 */
[----:B------:R-:W-:Y:S02]  /*7280*/  SEL R3, RZ, 0x1, P0 ;  /* 0x00000001ff037807 */ /* 0x000fe40000000000 */
[----:B------:R-:W-:Y:S02]  /*7290*/  SEL R2, RZ, 0x1, P1 ;  /* 0x00000001ff027807 */ /* 0x000fe40000800000 */
[----:B---3--:R-:W-:Y:S02]  /*72a0*/  SEL R0, RZ, 0x1, P2 ;  /* 0x00000001ff007807 */ /* 0x008fe40001000000 */
[----:B------:R-:W-:Y:S02]  /*72b0*/  @P3 R2UR UR60, R103 ;  /* 0x00000000673c32ca */ /* 0x000fe400000e0000 */
[----:B------:R-:W-:Y:S02]  /*72c0*/  LOP3.LUT R106, R106, R3, RZ, 0x3c, !PT ;  /* 0x000000036a6a7212 */ /* 0x000fe400078e3cff */
[----:B------:R-:W-:Y:S02]  /*72d0*/  LOP3.LUT R107, R107, R2, RZ, 0x3c, !PT ;  /* 0x000000026b6b7212 */ /* 0x000fe400078e3cff */
[----:B------:R-:W-:Y:S02]  /*72e0*/  LOP3.LUT R108, R108, R0, RZ, 0x3c, !PT ;  /* 0x000000006c6c7212 */ /* 0x000fe400078e3cff */
[----:B------:R-:W-:Y:S02]  /*72f0*/  SEL R120, R120, RZ, P0 ;  /* 0x000000ff78787207 */ /* 0x000fe40000000000 */
[----:B------:R-:W-:Y:S02]  /*7300*/  SEL R45, R45, RZ, P1 ;  /* 0x000000ff2d2d7207 */ /* 0x000fe40000800000 */
[----:B------:R-:W-:Y:S01]  /*7310*/  SEL R105, R105, RZ, P2 ;  /* 0x000000ff69697207 */ /* 0x000fe20001000000 */
[----:B------:R-:W-:Y:S06]  /*7320*/  @P3 BRA `(.L_x_117) ;  /* 0xffffffe400843947 */ /* 0x000fec000383ffff */
[----:B------:R-:W-:-:S09]  /*7330*/  UISETP.NE.AND UP0, UPT, UR38, URZ, UPT ;  /* 0x000000ff2600728c */ /* 0x000fd2000bf05270 */
[----:B------:R-:W-:Y:S05]  /*7340*/  BRA.U !UP0, `(.L_x_118) ;  /* 0x0000000108487547 */ /* 0x000fea000b800000 */
[----:B------:R-:W3:Y:S02]  /*7350*/  LDCU.64 UR4, c[0x0][0x890] ;  /* 0x00011200ff0477ac */ /* 0x000ee40008000a00 */
[----:B---3--:R-:W-:-:S04]  /*7360*/  UISETP.NE.U32.AND UP0, UPT, UR4, URZ, UPT ;  /* 0x000000ff0400728c */ /* 0x008fc8000bf05070 */
[----:B------:R-:W-:-:S09]  /*7370*/  UISETP.NE.AND.EX UP0, UPT, UR5, URZ, UPT, UP0 ;  /* 0x000000ff0500728c */ /* 0x000fd2000bf05300 */
[----:B------:R-:W-:Y:S05]  /*7380*/  BRA.U UP0, `(.L_x_119) ;  /* 0x00000001000c7547 */ /* 0x000fea000b800000 */
[----:B------:R-:W-:-:S13]  /*7390*/  FSETP.NEU.AND P0, PT, R48, RZ, PT ;  /* 0x000000ff3000720b */ /* 0x000fda0003f0d000 */
[----:B------:R-:W-:Y:S05]  /*73a0*/  @!P0 EXIT ;  /* 0x000000000000894d */ /* 0x000fea0003800000 */
[----:B------:R-:W-:Y:S05]  /*73b0*/  BRA `(.L_x_118) ;  /* 0x00000000002c7947 */ /* 0x000fea0003800000 */
.L_x_119:
[----:B------:R-:W-:Y:S01]  /*73c0*/  LOP3.LUT P0, RZ, R98, 0xff, RZ, 0xc0, !PT ;  /* 0x000000ff62ff7812 */ /* 0x000fe2000780c0ff */
[----:B------:R-:W-:-:S12]  /*73d0*/  BSSY.RECONVERGENT B0, `(.L_x_118) ;  /* 0x0000009000007945 */ /* 0x000fd80003800200 */
[----:B------:R-:W-:Y:S05]  /*73e0*/  @P0 BRA `(.L_x_120) ;  /* 0x0000000000140947 */ /* 0x000fea0003800000 */
[----:B------:R-:W3:Y:S02]  /*73f0*/  LDCU.64 UR4, c[0x0][0x888] ;  /* 0x00011100ff0477ac */ /* 0x000ee40008000a00 */
[----:B---3--:R-:W-:-:S04]  /*7400*/  ISETP.NE.U32.AND P0, PT, RZ, UR4, PT ;  /* 0x00000004ff007c0c */ /* 0x008fc8000bf05070 */
[----:B------:R-:W-:-:S13]  /*7410*/  ISETP.NE.AND.EX P0, PT, RZ, UR5, PT, P0 ;  /* 0x00000005ff007c0c */ /* 0x000fda000bf05300 */
[----:B------:R-:W-:Y:S05]  /*7420*/  @!P0 EXIT ;  /* 0x000000000000894d */ /* 0x000fea0003800000 */
[----:B------:R-:W-:Y:S05]  /*7430*/  BRA `(.L_x_121) ;  /* 0x0000000000087947 */ /* 0x000fea0003800000 */
.L_x_120:
[----:B------:R-:W-:-:S13]  /*7440*/  FSETP.NEU.AND P0, PT, R48, RZ, PT ;  /* 0x000000ff3000720b */ /* 0x000fda0003f0d000 */
[----:B------:R-:W-:Y:S05]  /*7450*/  @!P0 EXIT ;  /* 0x000000000000894d */ /* 0x000fea0003800000 */
.L_x_121:
[----:B------:R-:W-:Y:S05]  /*7460*/  BSYNC.RECONVERGENT B0 ;  /* 0x0000000000007941 */ /* 0x000fea0003800200 */
.L_x_118:
[----:B------:R-:W-:-:S04]  /*7470*/  DEPBAR.LE SB0, 0x0 ;  /* 0x000080000000791a */ /* 0x000fc80000000000 */
[----:B------:R-:W-:Y:S05]  /*7480*/  EXIT ;  /* 0x000000000000794d */ /* 0x000fea0003800000 */
.L_x_24:
[----:B--2---:R2:W4:Y:S02]  /*7490*/  SYNCS.PHASECHK.TRANS64.TRYWAIT P0, [R2+URZ+0xc0], R3 ;  /* 0x0000c003020075a7 */ /* 0x00452400080011ff */
[----:B----4-:R-:W-:Y:S05]  /*74a0*/  @!P0 NANOSLEEP.SYNCS 0x989680 ;  /* 0x009896800000895d */ /* 0x010fea0003900000 */
[----:B------:R-:W4:Y:S02]  /*74b0*/  @!P0 SYNCS.PHASECHK.TRANS64 P0, [R2+URZ+0xc0], R3 ;  /* 0x0000c003020085a7 */ /* 0x000f2400080010ff */
[----:B----4-:R-:W-:Y:S05]  /*74c0*/  @!P0 BRA `(.L_x_24) ;  /* 0xfffffffc00f08947 */ /* 0x010fea000383ffff */
[----:B------:R-:W-:Y:S05]  /*74d0*/  BRA `(.L_x_122) ;  /* 0xffffffa000b87947 */ /* 0x000fea000383ffff */
.L_x_27:
[----:B------:R-:W-:-:S07]  /*74e0*/  MOV R2, UR7 ;  /* 0x0000000700027c02 */ /* 0x000fce0008000f00 */
.L_x_123:
[----:B-1----:R1:W2:Y:S02]  /*74f0*/  SYNCS.PHASECHK.TRANS64.TRYWAIT P0, [R2+URZ+0x10], R4 ;  /* 0x00001004020075a7 */ /* 0x0022a400080011ff */
[----:B--2---:R-:W-:Y:S05]  /*7500*/  @!P0 NANOSLEEP.SYNCS 0x989680 ;  /* 0x009896800000895d */ /* 0x004fea0003900000 */
[----:B------:R-:W2:Y:S02]  /*7510*/  @!P0 SYNCS.PHASECHK.TRANS64 P0, [R2+URZ+0x10], R4 ;  /* 0x00001004020085a7 */ /* 0x000ea400080010ff */
[----:B--2---:R-:W-:Y:S05]  /*7520*/  @!P0 BRA `(.L_x_123) ;  /* 0xfffffffc00f08947 */ /* 0x004fea000383ffff */
[----:B------:R-:W-:Y:S05]  /*7530*/  BRA `(.L_x_26) ;  /* 0xffffffa400207947 */ /* 0x000fea000383ffff */
.L_x_36:
[----:B------:R-:W-:-:S07]  /*7540*/  MOV R2, UR7 ;  /* 0x0000000700027c02 */ /* 0x000fce0008000f00 */
.L_x_124:
[----:B-1----:R1:W2:Y:S02]  /*7550*/  SYNCS.PHASECHK.TRANS64.TRYWAIT P0, [R2+URZ+0x10], R4 ;  /* 0x00001004020075a7 */ /* 0x0022a400080011ff */
[----:B--2---:R-:W-:Y:S05]  /*7560*/  @!P0 NANOSLEEP.SYNCS 0x989680 ;  /* 0x009896800000895d */ /* 0x004fea0003900000 */
[----:B------:R-:W2:Y:S02]  /*7570*/  @!P0 SYNCS.PHASECHK.TRANS64 P0, [R2+URZ+0x10], R4 ;  /* 0x00001004020085a7 */ /* 0x000ea400080010ff */
[----:B--2---:R-:W-:Y:S05]  /*7580*/  @!P0 BRA `(.L_x_124) ;  /* 0xfffffffc00f08947 */ /* 0x004fea000383ffff */
[----:B------:R-:W-:Y:S05]  /*7590*/  BRA `(.L_x_35) ;  /* 0xffffffa800747947 */ /* 0x000fea000383ffff */
.L_x_43:
[----:B-1----:R1:W2:Y:S02]  /*75a0*/  SYNCS.PHASECHK.TRANS64.TRYWAIT P0, [R2+URZ+0x50], R3 ;  /* 0x00005003020075a7 */ /* 0x0022a400080011ff */
[----:B--2---:R-:W-:Y:S05]  /*75b0*/  @!P0 NANOSLEEP.SYNCS 0x989680 ;  /* 0x009896800000895d */ /* 0x004fea0003900000 */
[----:B------:R-:W2:Y:S02]  /*75c0*/  @!P0 SYNCS.PHASECHK.TRANS64 P0, [R2+URZ+0x50], R3 ;  /* 0x00005003020085a7 */ /* 0x000ea400080010ff */
[----:B--2---:R-:W-:Y:S05]  /*75d0*/  @!P0 BRA `(.L_x_43) ;  /* 0xfffffffc00f08947 */ /* 0x004fea000383ffff */
[----:B------:R-:W-:Y:S05]  /*75e0*/  BRA `(.L_x_125) ;  /* 0xffffffac00a87947 */ /* 0x000fea000383ffff */
.L_x_47:
[----:B---3--:R-:W-:-:S07]  /*75f0*/  MOV R0, UR4 ;  /* 0x0000000400007c02 */ /* 0x008fce0008000f00 */
.L_x_126:
[----:B-1----:R1:W2:Y:S02]  /*7600*/  SYNCS.PHASECHK.TRANS64.TRYWAIT P0, [R0+URZ], R2 ;  /* 0x00000002000075a7 */ /* 0x0022a400080011ff */
[----:B--2---:R-:W-:Y:S05]  /*7610*/  @!P0 NANOSLEEP.SYNCS 0x989680 ;  /* 0x009896800000895d */ /* 0x004fea0003900000 */
[----:B------:R-:W2:Y:S02]  /*7620*/  @!P0 SYNCS.PHASECHK.TRANS64 P0, [R0+URZ], R2 ;  /* 0x00000002000085a7 */ /* 0x000ea400080010ff */
[----:B--2---:R-:W-:Y:S05]  /*7630*/  @!P0 BRA `(.L_x_126) ;  /* 0xfffffffc00f08947 */ /* 0x004fea000383ffff */
[----:B------:R-:W-:Y:S05]  /*7640*/  BRA `(.L_x_127) ;  /* 0xffffffb400187947 */ /* 0x000fea000383ffff */
.L_x_50:
[----:B-1----:R1:W2:Y:S02]  /*7650*/  SYNCS.PHASECHK.TRANS64.TRYWAIT P0, [R0+URZ+0xb0], R4 ;  /* 0x0000b004000075a7 */ /* 0x0022a400080011ff */
[----:B--2---:R-:W-:Y:S05]  /*7660*/  @!P0 NANOSLEEP.SYNCS 0x989680 ;  /* 0x009896800000895d */ /* 0x004fea0003900000 */
[----:B------:R-:W2:Y:S02]  /*7670*/  @!P0 SYNCS.PHASECHK.TRANS64 P0, [R0+URZ+0xb0], R4 ;  /* 0x0000b004000085a7 */ /* 0x000ea400080010ff */
[----:B--2---:R-:W-:Y:S05]  /*7680*/  @!P0 BRA `(.L_x_50) ;  /* 0xfffffffc00f08947 */ /* 0x004fea000383ffff */
[----:B------:R-:W-:Y:S05]  /*7690*/  BRA `(.L_x_128) ;  /* 0xffffffb400787947 */ /* 0x000fea000383ffff */
.L_x_51:
[----:B------:R-:W-:-:S07]  /*76a0*/  MOV R0, UR4 ;  /* 0x0000000400007c02 */ /* 0x000fce0008000f00 */
.L_x_129:
[----:B-1----:R1:W2:Y:S02]  /*76b0*/  SYNCS.PHASECHK.TRANS64.TRYWAIT P0, [R0+URZ+0x60], R5 ;  /* 0x00006005000075a7 */ /* 0x0022a400080011ff */
[----:B--2---:R-:W-:Y:S05]  /*76c0*/  @!P0 NANOSLEEP.SYNCS 0x989680 ;  /* 0x009896800000895d */ /* 0x004fea0003900000 */
[----:B------:R-:W2:Y:S02]  /*76d0*/  @!P0 SYNCS.PHASECHK.TRANS64 P0, [R0+URZ+0x60], R5 ;  /* 0x00006005000085a7 */ /* 0x000ea400080010ff */
[----:B--2---:R-:W-:Y:S05]  /*76e0*/  @!P0 BRA `(.L_x_129) ;  /* 0xfffffffc00f08947 */ /* 0x004fea000383ffff */
[----:B------:R-:W-:Y:S05]  /*76f0*/  BRA `(.L_x_130) ;  /* 0xffffffb400887947 */ /* 0x000fea000383ffff */
.L_x_52:
[----:B-1----:R1:W2:Y:S02]  /*7700*/  SYNCS.PHASECHK.TRANS64.TRYWAIT P1, [R0+URZ+0x50], R4 ;  /* 0x00005004000075a7 */ /* 0x0022a400080211ff */
[----:B--2---:R-:W-:Y:S05]  /*7710*/  @!P1 NANOSLEEP.SYNCS 0x989680 ;  /* 0x009896800000995d */ /* 0x004fea0003900000 */
[----:B------:R-:W2:Y:S02]  /*7720*/  @!P1 SYNCS.PHASECHK.TRANS64 P1, [R0+URZ+0x50], R4 ;  /* 0x00005004000095a7 */ /* 0x000ea400080210ff */
[----:B--2---:R-:W-:Y:S05]  /*7730*/  @!P1 BRA `(.L_x_52) ;  /* 0xfffffffc00f09947 */ /* 0x004fea000383ffff */
[----:B------:R-:W-:Y:S05]  /*7740*/  BRA `(.L_x_131) ;  /* 0xffffffb400b87947 */ /* 0x000fea000383ffff */
.L_x_55:
[----:B------:R-:W-:-:S07]  /*7750*/  MOV R0, UR4 ;  /* 0x0000000400007c02 */ /* 0x000fce0008000f00 */
.L_x_132:
[----:B-1----:R1:W2:Y:S02]  /*7760*/  SYNCS.PHASECHK.TRANS64.TRYWAIT P0, [R0+URZ+0x60], R2 ;  /* 0x00006002000075a7 */ /* 0x0022a400080011ff */
[----:B--2---:R-:W-:Y:S05]  /*7770*/  @!P0 NANOSLEEP.SYNCS 0x989680 ;  /* 0x009896800000895d */ /* 0x004fea0003900000 */
[----:B------:R-:W2:Y:S02]  /*7780*/  @!P0 SYNCS.PHASECHK.TRANS64 P0, [R0+URZ+0x60], R2 ;  /* 0x00006002000085a7 */ /* 0x000ea400080010ff */
[----:B--2---:R-:W-:Y:S05]  /*7790*/  @!P0 BRA `(.L_x_132) ;  /* 0xfffffffc00f08947 */ /* 0x004fea000383ffff */
[----:B------:R-:W-:Y:S05]  /*77a0*/  BRA `(.L_x_54) ;  /* 0xffffffb8000c7947 */ /* 0x000fea000383ffff */
.L_x_64:
[----:B-1----:R-:W-:-:S04]  /*77b0*/  MOV R4, UR5 ;  /* 0x0000000500047c02 */ /* 0x002fc80008000f00 */
[----:B------:R1:W2:Y:S03]  /*77c0*/  SYNCS.PHASECHK.TRANS64.TRYWAIT P0, [R4+URZ+0x8], R5 ;  /* 0x00000805040075a7 */ /* 0x0002a600080011ff */
[----:B--2---:R-:W-:Y:S05]  /*77d0*/  @!P0 NANOSLEEP.SYNCS 0x989680 ;  /* 0x009896800000895d */ /* 0x004fea0003900000 */
[----:B------:R-:W2:Y:S02]  /*77e0*/  @!P0 SYNCS.PHASECHK.TRANS64 P0, [R4+URZ+0x8], R5 ;  /* 0x00000805040085a7 */ /* 0x000ea400080010ff */
[----:B--2---:R-:W-:Y:S05]  /*77f0*/  @!P0 BRA `(.L_x_64) ;  /* 0xfffffffc00ec8947 */ /* 0x004fea000383ffff */
[----:B------:R-:W-:Y:S05]  /*7800*/  BRA `(.L_x_63) ;  /* 0xffffffb800c87947 */ /* 0x000fea000383ffff */
.L_x_66:
[----:B------:R-:W-:Y:S01]  /*7810*/  BSSY B0, `(.L_x_133) ;  /* 0x0000006000007945 */ /* 0x000fe20003800000 */
[----:B------:R-:W-:-:S07]  /*7820*/  MOV R15, 0xffffffff ;  /* 0xffffffff000f7802 */ /* 0x000fce0000000f00 */
[----:B-1---5:R-:W-:Y:S05]  /*7830*/  WARPSYNC.COLLECTIVE R15, `(.L_x_134) ;  /* 0x000000000f0c7348 */ /* 0x022fea0003c00000 */
[----:B------:R-:W-:Y:S02]  /*7840*/  ELECT P6, UR79, PT ;  /* 0x00000000004f782f */ /* 0x000fe400038c0000 */
[----:B------:R-:W-:Y:S01]  /*7850*/  MOV R14, UR79 ;  /* 0x0000004f000e7c02 */ /* 0x000fe20008000f00 */
[----:B-1---5:R-:W-:Y:S10]  /*7860*/  ENDCOLLECTIVE ;  /* 0x000000000000791b */ /* 0x022ff40003800000 */
.L_x_134:
[----:B------:R-:W-:Y:S05]  /*7870*/  BSYNC B0 ;  /* 0x0000000000007941 */ /* 0x000fea0003800000 */
.L_x_133:
[----:B------:R-:W-:Y:S05]  /*7880*/  BRA `(.L_x_135) ;  /* 0xffffffb800fc7947 */ /* 0x000fea000383ffff */
.L_x_68:
[----:B-1----:R-:W-:-:S04]  /*7890*/  MOV R2, UR5 ;  /* 0x0000000500027c02 */ /* 0x002fc80008000f00 */
[----:B------:R1:W2:Y:S03]  /*78a0*/  SYNCS.PHASECHK.TRANS64.TRYWAIT P0, [R2+URZ+0x8], R3 ;  /* 0x00000803020075a7 */ /* 0x0002a600080011ff */
[----:B--2---:R-:W-:Y:S05]  /*78b0*/  @!P0 NANOSLEEP.SYNCS 0x989680 ;  /* 0x009896800000895d */ /* 0x004fea0003900000 */
[----:B------:R-:W2:Y:S02]  /*78c0*/  @!P0 SYNCS.PHASECHK.TRANS64 P0, [R2+URZ+0x8], R3 ;  /* 0x00000803020085a7 */ /* 0x000ea400080010ff */
[----:B--2---:R-:W-:Y:S05]  /*78d0*/  @!P0 BRA `(.L_x_68) ;  /* 0xfffffffc00ec8947 */ /* 0x004fea000383ffff */
[----:B------:R-:W-:Y:S05]  /*78e0*/  BRA `(.L_x_67) ;  /* 0xffffffbc00007947 */ /* 0x000fea000383ffff */
.L_x_69:
[----:B-1----:R1:W2:Y:S02]  /*78f0*/  SYNCS.PHASECHK.TRANS64.TRYWAIT P0, [R0+URZ+0x50], R4 ;  /* 0x00005004000075a7 */ /* 0x0022a400080011ff */
[----:B--2---:R-:W-:Y:S05]  /*7900*/  @!P0 NANOSLEEP.SYNCS 0x989680 ;  /* 0x009896800000895d */ /* 0x004fea0003900000 */
[----:B------:R-:W2:Y:S02]  /*7910*/  @!P0 SYNCS.PHASECHK.TRANS64 P0, [R0+URZ+0x50], R4 ;  /* 0x00005004000085a7 */ /* 0x000ea400080010ff */
[----:B--2---:R-:W-:Y:S05]  /*7920*/  @!P0 BRA `(.L_x_69) ;  /* 0xfffffffc00f08947 */ /* 0x004fea000383ffff */
[----:B------:R-:W-:Y:S05]  /*7930*/  BRA `(.L_x_136) ;  /* 0xffffffc000107947 */ /* 0x000fea000383ffff */
.L_x_71:
[----:B------:R-:W-:-:S13]  /*7940*/  R2UR UR4, R4 ;  /* 0x00000000040472ca */ /* 0x000fda00000e0000 */
[----:B------:R-:W-:-:S07]  /*7950*/  MOV R0, UR4 ;  /* 0x0000000400007c02 */ /* 0x000fce0008000f00 */
.L_x_137:
[----:B-1----:R1:W2:Y:S02]  /*7960*/  SYNCS.PHASECHK.TRANS64.TRYWAIT P0, [R0+URZ+0x90], R5 ;  /* 0x00009005000075a7 */ /* 0x0022a400080011ff */
[----:B--2---:R-:W-:Y:S05]  /*7970*/  @!P0 NANOSLEEP.SYNCS 0x989680 ;  /* 0x009896800000895d */ /* 0x004fea0003900000 */
[----:B------:R-:W2:Y:S02]  /*7980*/  @!P0 SYNCS.PHASECHK.TRANS64 P0, [R0+URZ+0x90], R5 ;  /* 0x00009005000085a7 */ /* 0x000ea400080010ff */
[----:B--2---:R-:W-:Y:S05]  /*7990*/  @!P0 BRA `(.L_x_137) ;  /* 0xfffffffc00f08947 */ /* 0x004fea000383ffff */
[----:B------:R-:W-:Y:S05]  /*79a0*/  BRA `(.L_x_138) ;  /* 0xffffffc000647947 */ /* 0x000fea000383ffff */
.L_x_74:
[----:B------:R-:W-:Y:S07]  /*79b0*/  MOV R0, UR5 ;  /* 0x0000000500007c02 */ /* 0x000fee0008000f00 */
.L_x_139:
[----:B-1----:R1:W2:Y:S02]  /*79c0*/  SYNCS.PHASECHK.TRANS64.TRYWAIT P0, [R0+URZ], R5 ;  /* 0x00000005000075a7 */ /* 0x0022a400080011ff */
[----:B--2---:R-:W-:Y:S05]  /*79d0*/  @!P0 NANOSLEEP.SYNCS 0x989680 ;  /* 0x009896800000895d */ /* 0x004fea0003900000 */
[----:B------:R-:W2:Y:S02]  /*79e0*/  @!P0 SYNCS.PHASECHK.TRANS64 P0, [R0+URZ], R5 ;  /* 0x00000005000085a7 */ /* 0x000ea400080010ff */
[----:B--2---:R-:W-:Y:S05]  /*79f0*/  @!P0 BRA `(.L_x_139) ;  /* 0xfffffffc00f08947 */ /* 0x004fea000383ffff */
[----:B------:R-:W-:Y:S05]  /*7a00*/  BRA `(.L_x_73) ;  /* 0xffffffc0007c7947 */ /* 0x000fea000383ffff */
.L_x_78:
[----:B-1----:R-:W-:-:S07]  /*7a10*/  MOV R0, UR4 ;  /* 0x0000000400007c02 */ /* 0x002fce0008000f00 */
.L_x_140:
[----:B-1----:R1:W2:Y:S02]  /*7a20*/  SYNCS.PHASECHK.TRANS64.TRYWAIT P0, [R0+URZ], R3 ;  /* 0x00000003000075a7 */ /* 0x0022a400080011ff */
[----:B--2---:R-:W-:Y:S05]  /*7a30*/  @!P0 NANOSLEEP.SYNCS 0x989680 ;  /* 0x009896800000895d */ /* 0x004fea0003900000 */
[----:B------:R-:W2:Y:S02]  /*7a40*/  @!P0 SYNCS.PHASECHK.TRANS64 P0, [R0+URZ], R3 ;  /* 0x00000003000085a7 */ /* 0x000ea400080010ff */
[----:B--2---:R-:W-:Y:S05]  /*7a50*/  @!P0 BRA `(.L_x_140) ;  /* 0xfffffffc00f08947 */ /* 0x004fea000383ffff */
[----:B------:R-:W-:Y:S05]  /*7a60*/  BRA `(.L_x_141) ;  /* 0xffffffc800947947 */ /* 0x000fea000383ffff */
.L_x_79:
[----:B------:R-:W-:-:S07]  /*7a70*/  MOV R0, UR5 ;  /* 0x0000000500007c02 */ /* 0x000fce0008000f00 */
.L_x_142:
[----:B-1----:R1:W2:Y:S02]  /*7a80*/  SYNCS.PHASECHK.TRANS64.TRYWAIT P0, [R0+URZ], R3 ;  /* 0x00000003000075a7 */ /* 0x0022a400080011ff */
[----:B--2---:R-:W-:Y:S05]  /*7a90*/  @!P0 NANOSLEEP.SYNCS 0x989680 ;  /* 0x009896800000895d */ /* 0x004fea0003900000 */
[----:B------:R-:W2:Y:S02]  /*7aa0*/  @!P0 SYNCS.PHASECHK.TRANS64 P0, [R0+URZ], R3 ;  /* 0x00000003000085a7 */ /* 0x000ea400080010ff */
[----:B--2---:R-:W-:Y:S05]  /*7ab0*/  @!P0 BRA `(.L_x_142) ;  /* 0xfffffffc00f08947 */ /* 0x004fea000383ffff */
[----:B------:R-:W-:Y:S05]  /*7ac0*/  BRA `(.L_x_143) ;  /* 0xffffffc800a47947 */ /* 0x000fea000383ffff */
.L_x_80:
[----:B------:R-:W-:-:S07]  /*7ad0*/  MOV R0, UR5 ;  /* 0x0000000500007c02 */ /* 0x000fce0008000f00 */
.L_x_144:
[----:B-1----:R1:W2:Y:S02]  /*7ae0*/  SYNCS.PHASECHK.TRANS64.TRYWAIT P0, [R0+URZ], R3 ;  /* 0x00000003000075a7 */ /* 0x0022a400080011ff */
[----:B--2---:R-:W-:Y:S05]  /*7af0*/  @!P0 NANOSLEEP.SYNCS 0x989680 ;  /* 0x009896800000895d */ /* 0x004fea0003900000 */
[----:B------:R-:W2:Y:S02]  /*7b00*/  @!P0 SYNCS.PHASECHK.TRANS64 P0, [R0+URZ], R3 ;  /* 0x00000003000085a7 */ /* 0x000ea400080010ff */
[----:B--2---:R-:W-:Y:S05]  /*7b10*/  @!P0 BRA `(.L_x_144) ;  /* 0xfffffffc00f08947 */ /* 0x004fea000383ffff */
[----:B------:R-:W-:Y:S05]  /*7b20*/  BRA `(.L_x_145) ;  /* 0xffffffc800b07947 */ /* 0x000fea000383ffff */
.L_x_83:
[----:B------:R-:W-:-:S07]  /*7b30*/  MOV R0, UR62 ;  /* 0x0000003e00007c02 */ /* 0x000fce0008000f00 */
.L_x_146:
[----:B-1----:R1:W2:Y:S02]  /*7b40*/  SYNCS.PHASECHK.TRANS64.TRYWAIT P1, [R0+URZ+0xd0], R2 ;  /* 0x0000d002000075a7 */ /* 0x0022a400080211ff */
[----:B--2---:R-:W-:Y:S05]  /*7b50*/  @!P1 NANOSLEEP.SYNCS 0x989680 ;  /* 0x009896800000995d */ /* 0x004fea0003900000 */
[----:B------:R-:W2:Y:S02]  /*7b60*/  @!P1 SYNCS.PHASECHK.TRANS64 P1, [R0+URZ+0xd0], R2 ;  /* 0x0000d002000095a7 */ /* 0x000ea400080210ff */
[----:B--2---:R-:W-:Y:S05]  /*7b70*/  @!P1 BRA `(.L_x_146) ;  /* 0xfffffffc00f09947 */ /* 0x004fea000383ffff */
[----:B------:R-:W-:Y:S05]  /*7b80*/  BRA `(.L_x_147) ;  /* 0xffffffcc00007947 */ /* 0x000fea000383ffff */
.L_x_88:
[----:B--2---:R2:W4:Y:S02]  /*7b90*/  SYNCS.PHASECHK.TRANS64.TRYWAIT P0, [R0+URZ+0x50], R2 ;  /* 0x00005002000075a7 */ /* 0x00452400080011ff */
[----:B----4-:R-:W-:Y:S05]  /*7ba0*/  @!P0 NANOSLEEP.SYNCS 0x989680 ;  /* 0x009896800000895d */ /* 0x010fea0003900000 */
[----:B------:R-:W4:Y:S02]  /*7bb0*/  @!P0 SYNCS.PHASECHK.TRANS64 P0, [R0+URZ+0x50], R2 ;  /* 0x00005002000085a7 */ /* 0x000f2400080010ff */
[----:B----4-:R-:W-:Y:S05]  /*7bc0*/  @!P0 BRA `(.L_x_88) ;  /* 0xfffffffc00f08947 */ /* 0x010fea000383ffff */
[----:B------:R-:W-:Y:S05]  /*7bd0*/  BRA `(.L_x_148) ;  /* 0xffffffd0000c7947 */ /* 0x000fea000383ffff */
.L_x_91:
[----:B------:R-:W-:Y:S07]  /*7be0*/  MOV R0, UR7 ;  /* 0x0000000700007c02 */ /* 0x000fee0008000f00 */
.L_x_149:
[----:B--2---:R2:W4:Y:S02]  /*7bf0*/  SYNCS.PHASECHK.TRANS64.TRYWAIT P0, [R0+URZ+0x48], R2 ;  /* 0x00004802000075a7 */ /* 0x00452400080011ff */
[----:B----4-:R-:W-:Y:S05]  /*7c00*/  @!P0 NANOSLEEP.SYNCS 0x989680 ;  /* 0x009896800000895d */ /* 0x010fea0003900000 */
[----:B------:R-:W4:Y:S02]  /*7c10*/  @!P0 SYNCS.PHASECHK.TRANS64 P0, [R0+URZ+0x48], R2 ;  /* 0x00004802000085a7 */ /* 0x000f2400080010ff */
[----:B----4-:R-:W-:Y:S05]  /*7c20*/  @!P0 BRA `(.L_x_149) ;  /* 0xfffffffc00f08947 */ /* 0x010fea000383ffff */
[----:B------:R-:W-:Y:S05]  /*7c30*/  BRA `(.L_x_90) ;  /* 0xffffffd000f47947 */ /* 0x000fea000383ffff */
.L_x_94:
[----:B------:R-:W-:Y:S07]  /*7c40*/  MOV R0, UR5 ;  /* 0x0000000500007c02 */ /* 0x000fee0008000f00 */
.L_x_150:
[----:B-1----:R1:W2:Y:S02]  /*7c50*/  SYNCS.PHASECHK.TRANS64.TRYWAIT P2, [R0+URZ+0x30], R30 ;  /* 0x0000301e000075a7 */ /* 0x0022a400080411ff */
[----:B--2---:R-:W-:Y:S05]  /*7c60*/  @!P2 NANOSLEEP.SYNCS 0x989680 ;  /* 0x009896800000a95d */ /* 0x004fea0003900000 */
[----:B------:R-:W2:Y:S02]  /*7c70*/  @!P2 SYNCS.PHASECHK.TRANS64 P2, [R0+URZ+0x30], R30 ;  /* 0x0000301e0000a5a7 */ /* 0x000ea400080410ff */
[----:B--2---:R-:W-:Y:S05]  /*7c80*/  @!P2 BRA `(.L_x_150) ;  /* 0xfffffffc00f0a947 */ /* 0x004fea000383ffff */
[----:B------:R-:W-:Y:S05]  /*7c90*/  BRA `(.L_x_151) ;  /* 0xffffffd400907947 */ /* 0x000fea000383ffff */
.L_x_96:
[----:B------:R-:W-:-:S07]  /*7ca0*/  MOV R0, UR4 ;  /* 0x0000000400007c02 */ /* 0x000fce0008000f00 */
.L_x_152:
[----:B-1----:R1:W4:Y:S02]  /*7cb0*/  SYNCS.PHASECHK.TRANS64.TRYWAIT P0, [R0+URZ], R2 ;  /* 0x00000002000075a7 */ /* 0x00232400080011ff */
[----:B----4-:R-:W-:Y:S05]  /*7cc0*/  @!P0 NANOSLEEP.SYNCS 0x989680 ;  /* 0x009896800000895d */ /* 0x010fea0003900000 */
[----:B------:R-:W4:Y:S02]  /*7cd0*/  @!P0 SYNCS.PHASECHK.TRANS64 P0, [R0+URZ], R2 ;  /* 0x00000002000085a7 */ /* 0x000f2400080010ff */
[----:B----4-:R-:W-:Y:S05]  /*7ce0*/  @!P0 BRA `(.L_x_152) ;  /* 0xfffffffc00f08947 */ /* 0x010fea000383ffff */
[----:B------:R-:W-:Y:S05]  /*7cf0*/  BRA `(.L_x_153) ;  /* 0xffffffd8002c7947 */ /* 0x000fea000383ffff */
.L_x_98:
[----:B--2---:R2:W3:Y:S02]  /*7d00*/  SYNCS.PHASECHK.TRANS64.TRYWAIT P0, [R0+URZ+0x50], R2 ;  /* 0x00005002000075a7 */ /* 0x0044e400080011ff */
[----:B---3--:R-:W-:Y:S05]  /*7d10*/  @!P0 NANOSLEEP.SYNCS 0x989680 ;  /* 0x009896800000895d */ /* 0x008fea0003900000 */
[----:B------:R-:W3:Y:S02]  /*7d20*/  @!P0 SYNCS.PHASECHK.TRANS64 P0, [R0+URZ+0x50], R2 ;  /* 0x00005002000085a7 */ /* 0x000ee400080010ff */
[----:B---3--:R-:W-:Y:S05]  /*7d30*/  @!P0 BRA `(.L_x_98) ;  /* 0xfffffffc00f08947 */ /* 0x008fea000383ffff */
[----:B------:R-:W-:Y:S05]  /*7d40*/  BRA `(.L_x_154) ;  /* 0xffffffdc00107947 */ /* 0x000fea000383ffff */
.L_x_108:
[----:B-1----:R1:W2:Y:S02]  /*7d50*/  SYNCS.PHASECHK.TRANS64.TRYWAIT P1, [R3+URZ+0x20], R0 ;  /* 0x00002000030075a7 */ /* 0x0022a400080211ff */
[----:B--2---:R-:W-:Y:S05]  /*7d60*/  @!P1 NANOSLEEP.SYNCS 0x989680 ;  /* 0x009896800000995d */ /* 0x004fea0003900000 */
[----:B------:R-:W2:Y:S02]  /*7d70*/  @!P1 SYNCS.PHASECHK.TRANS64 P1, [R3+URZ+0x20], R0 ;  /* 0x00002000030095a7 */ /* 0x000ea400080210ff */
[----:B--2---:R-:W-:Y:S05]  /*7d80*/  @!P1 BRA `(.L_x_108) ;  /* 0xfffffffc00f09947 */ /* 0x004fea000383ffff */
[----:B------:R-:W-:Y:S05]  /*7d90*/  BRA `(.L_x_107) ;  /* 0xffffffe800187947 */ /* 0x000fea000383ffff */
.L_x_110:
[----:B------:R1:W1:Y:S02]  /*7da0*/  SYNCS.PHASECHK.TRANS64.TRYWAIT P1, [R122+URZ+0x70], R4 ;  /* 0x000070047a0075a7 */ /* 0x00026400080211ff */
[----:B-1----:R-:W-:Y:S05]  /*7db0*/  @!P1 NANOSLEEP.SYNCS 0x989680 ;  /* 0x009896800000995d */ /* 0x002fea0003900000 */
[----:B------:R-:W1:Y:S02]  /*7dc0*/  @!P1 SYNCS.PHASECHK.TRANS64 P1, [R122+URZ+0x70], R4 ;  /* 0x000070047a0095a7 */ /* 0x000e6400080210ff */
[----:B-1----:R-:W-:Y:S05]  /*7dd0*/  @!P1 BRA `(.L_x_110) ;  /* 0xfffffffc00f09947 */ /* 0x002fea000383ffff */
[----:B------:R-:W-:Y:S05]  /*7de0*/  BRA `(.L_x_109) ;  /* 0xffffffe800347947 */ /* 0x000fea000383ffff */
        .weak           $__internal_0_$__cuda_sm10x_tcgen05_guardrail_trap_col_being_dealloced_not_returned_by_alloc
        .type           $__internal_0_$__cuda_sm10x_tcgen05_guardrail_trap_col_being_dealloced_not_returned_by_alloc,@function
        .size           $__internal_0_$__cuda_sm10x_tcgen05_guardrail_trap_col_being_dealloced_not_returned_by_alloc,($__internal_1_$__cuda_sm10x_tcgen05_guardrail_trap_phase_invalid_during_alloc - $__internal_0_$__cuda_sm10x_tcgen05_guardrail_trap_col_being_dealloced_not_returned_by_alloc)
$__internal_0_$__cuda_sm10x_tcgen05_guardrail_trap_col_being_dealloced_not_returned_by_alloc:
[----:B------:R-:W-:Y:S05]  /*7df0*/  BPT.TRAP 0x1 ;  /* 0x000000040000795c */ /* 0x000fea0000300000 */
[----:B------:R-:W-:-:S04]  /*7e00*/  HFMA2 R3, -RZ, RZ, 0, 0 ;  /* 0x00000000ff037431 */ /* 0x000fc800000001ff */
[----:B------:R-:W-:Y:S05]  /*7e10*/  RET.REL.NODEC R2 `(_ZN7cutlass13device_kernelINS_4gemm6kernel13GemmUniversalIN4cute5tupleIJiiiiEEENS1_10collective13CollectiveMmaINS1_35MainloopSm100TmaUmmaWarpSpecializedILi2ELi2ELi4ENS5_IJNS4_1CILi2EEENSA_ILi1EEESC_EEEEENS5_IJNSA_ILi256EEENSA_ILi32EEESF_EEENS_10bfloat16_tENS5_IJlSC_lEEESI_SJ_NS4_8TiledMMAINS4_8MMA_AtomIJNS4_26SM100_MMA_F16BF16_2x1SM_SSISI_SI_fLi256ELi32ELNS4_4UMMA5MajorE0ELSO_0ELNSN_7ScaleInE0ELSP_0EEEEEENS4_6LayoutINS5_IJSC_SC_SC_EEENS5_IJNSA_ILi0EEESU_SU_EEEEENS5_IJNS4_10UnderscoreESX_SX_EEEEENS4_18SM100_TMA_2SM_LOADENS4_14ComposedLayoutINS4_7SwizzleILi3ELi4ELi3EEENS4_18smem_ptr_flag_bitsILi16EEENSS_INS5_IJNSA_ILi8EEENSA_ILi64EEEEEENS5_IJS17_SC_EEEEEEEvNS4_8identityES10_S1B_vS1C_EENS_8epilogue10collective18CollectiveEpilogueINS1E_23Sm100TmaWarpSpecializedILi2ELi1ELi32ELb1ELb0EEEJNS5_IJNSA_ILi128EEESG_SF_EEENS5_IJNSS_IS1J_SC_EENSS_ISG_SC_EEEEESI_SJ_SI_SJ_NS1E_6fusion15FusionCallbacksIS1I_NS1O_17LinearCombinationISI_fSI_fLNS_15FloatRoundStyleE2EEES1K_S1N_JEEENS4_5SM1004TMEM4LOAD26SM100_TMEM_LOAD_32dp32b32xENS4_13SM90_TMA_LOADENS11_INS12_ILi2ELi4ELi3EEES15_NSS_INS5_IJS16_SG_EEENS5_IJSG_SC_EEEEEEENS4_39AutoVectorizingCopyWithAssumedAlignmentILi128EEENS4_14SM90_TMA_STOREES23_S25_S25_EEEvvEEEEvNT_6ParamsE) ;  /* 0xffffff8002787950 */ /* 0x000fea0003c3ffff */
        .weak           $__internal_1_$__cuda_sm10x_tcgen05_guardrail_trap_phase_invalid_during_alloc
        .type           $__internal_1_$__cuda_sm10x_tcgen05_guardrail_trap_phase_invalid_during_alloc,@function
        .size           $__internal_1_$__cuda_sm10x_tcgen05_guardrail_trap_phase_invalid_during_alloc,($__internal_2_$__cuda_sm10x_tcgen05_guardrail_trap_unallocated_columns_being_dealloced - $__internal_1_$__cuda_sm10x_tcgen05_guardrail_trap_phase_invalid_during_alloc)
$__internal_1_$__cuda_sm10x_tcgen05_guardrail_trap_phase_invalid_during_alloc:
[----:B------:R-:W-:Y:S05]  /*7e20*/  BPT.TRAP 0x1 ;  /* 0x000000040000795c */ /* 0x000fea0000300000 */
[----:B------:R-:W-:-:S04]  /*7e30*/  MOV R3, 0x0 ;  /* 0x0000000000037802 */ /* 0x000fc80000000f00 */
[----:B------:R-:W-:Y:S05]  /*7e40*/  RET.REL.NODEC R2 `(_ZN7cutlass13device_kernelINS_4gemm6kernel13GemmUniversalIN4cute5tupleIJiiiiEEENS1_10collective13CollectiveMmaINS1_35MainloopSm100TmaUmmaWarpSpecializedILi2ELi2ELi4ENS5_IJNS4_1CILi2EEENSA_ILi1EEESC_EEEEENS5_IJNSA_ILi256EEENSA_ILi32EEESF_EEENS_10bfloat16_tENS5_IJlSC_lEEESI_SJ_NS4_8TiledMMAINS4_8MMA_AtomIJNS4_26SM100_MMA_F16BF16_2x1SM_SSISI_SI_fLi256ELi32ELNS4_4UMMA5MajorE0ELSO_0ELNSN_7ScaleInE0ELSP_0EEEEEENS4_6LayoutINS5_IJSC_SC_SC_EEENS5_IJNSA_ILi0EEESU_SU_EEEEENS5_IJNS4_10UnderscoreESX_SX_EEEEENS4_18SM100_TMA_2SM_LOADENS4_14ComposedLayoutINS4_7SwizzleILi3ELi4ELi3EEENS4_18smem_ptr_flag_bitsILi16EEENSS_INS5_IJNSA_ILi8EEENSA_ILi64EEEEEENS5_IJS17_SC_EEEEEEEvNS4_8identityES10_S1B_vS1C_EENS_8epilogue10collective18CollectiveEpilogueINS1E_23Sm100TmaWarpSpecializedILi2ELi1ELi32ELb1ELb0EEEJNS5_IJNSA_ILi128EEESG_SF_EEENS5_IJNSS_IS1J_SC_EENSS_ISG_SC_EEEEESI_SJ_SI_SJ_NS1E_6fusion15FusionCallbacksIS1I_NS1O_17LinearCombinationISI_fSI_fLNS_15FloatRoundStyleE2EEES1K_S1N_JEEENS4_5SM1004TMEM4LOAD26SM100_TMEM_LOAD_32dp32b32xENS4_13SM90_TMA_LOADENS11_INS12_ILi2ELi4ELi3EEES15_NSS_INS5_IJS16_SG_EEENS5_IJSG_SC_EEEEEEENS4_39AutoVectorizingCopyWithAssumedAlignmentILi128EEENS4_14SM90_TMA_STOREES23_S25_S25_EEEvvEEEEvNT_6ParamsE) ;  /* 0xffffff80026c7950 */ /* 0x000fea0003c3ffff */
        .weak           $__internal_2_$__cuda_sm10x_tcgen05_guardrail_trap_unallocated_columns_being_dealloced
        .type           $__internal_2_$__cuda_sm10x_tcgen05_guardrail_trap_unallocated_columns_being_dealloced,@function
        .size           $__internal_2_$__cuda_sm10x_tcgen05_guardrail_trap_unallocated_columns_being_dealloced,(.L_x_156 - $__internal_2_$__cuda_sm10x_tcgen05_guardrail_trap_unallocated_columns_being_dealloced)
$__internal_2_$__cuda_sm10x_tcgen05_guardrail_trap_unallocated_columns_being_dealloced:
[----:B------:R-:W-:Y:S05]  /*7e50*/  BPT.TRAP 0x1 ;  /* 0x000000040000795c */ /* 0x000fea0000300000 */
[----:B------:R-:W-:-:S04]  /*7e60*/  HFMA2 R3, -RZ, RZ, 0, 0 ;  /* 0x00000000ff037431 */ /* 0x000fc800000001ff */
[----:B------:R-:W-:Y:S05]  /*7e70*/  RET.REL.NODEC R2 `(_ZN7cutlass13device_kernelINS_4gemm6kernel13GemmUniversalIN4cute5tupleIJiiiiEEENS1_10collective13CollectiveMmaINS1_35MainloopSm100TmaUmmaWarpSpecializedILi2ELi2ELi4ENS5_IJNS4_1CILi2EEENSA_ILi1EEESC_EEEEENS5_IJNSA_ILi256EEENSA_ILi32EEESF_EEENS_10bfloat16_tENS5_IJlSC_lEEESI_SJ_NS4_8TiledMMAINS4_8MMA_AtomIJNS4_26SM100_MMA_F16BF16_2x1SM_SSISI_SI_fLi256ELi32ELNS4_4UMMA5MajorE0ELSO_0ELNSN_7ScaleInE0ELSP_0EEEEEENS4_6LayoutINS5_IJSC_SC_SC_EEENS5_IJNSA_ILi0EEESU_SU_EEEEENS5_IJNS4_10UnderscoreESX_SX_EEEEENS4_18SM100_TMA_2SM_LOADENS4_14ComposedLayoutINS4_7SwizzleILi3ELi4ELi3EEENS4_18smem_ptr_flag_bitsILi16EEENSS_INS5_IJNSA_ILi8EEENSA_ILi64EEEEEENS5_IJS17_SC_EEEEEEEvNS4_8identityES10_S1B_vS1C_EENS_8epilogue10collective18CollectiveEpilogueINS1E_23Sm100TmaWarpSpecializedILi2ELi1ELi32ELb1ELb0EEEJNS5_IJNSA_ILi128EEESG_SF_EEENS5_IJNSS_IS1J_SC_EENSS_ISG_SC_EEEEESI_SJ_SI_SJ_NS1E_6fusion15FusionCallbacksIS1I_NS1O_17LinearCombinationISI_fSI_fLNS_15FloatRoundStyleE2EEES1K_S1N_JEEENS4_5SM1004TMEM4LOAD26SM100_TMEM_LOAD_32dp32b32xENS4_13SM90_TMA_LOADENS11_INS12_ILi2ELi4ELi3EEES15_NSS_INS5_IJS16_SG_EEENS5_IJSG_SC_EEEEEEENS4_39AutoVectorizingCopyWithAssumedAlignmentILi128EEENS4_14SM90_TMA_STOREES23_S25_S25_EEEvvEEEEvNT_6ParamsE) ;  /* 0xffffff8002607950 */ /* 0x000fea0003c3ffff */
.L_x_155:
[----:B------:R-:W-:-:S00]  /*7e80*/  BRA `(.L_x_155) ;  /* 0xfffffffc00fc7947 */ /* 0x000fc0000383ffff */
[----:B------:R-:W-:-:S00]  /*7e90*/  NOP ;  /* 0x0000000000007918 */ /* 0x000fc00000000000 */
        /* <DEDUP_REMOVED lines=14> */
.L_x_156:


//--------------------- .nv.global.init           --------------------------
	.section	.nv.global.init,"aw",@progbits
.nv.global.init:
	.type		$str$27,@object
	.size		$str$27,($str$28 - $str$27)
$str$27:
        /*0000*/ 	.byte	0x28, 0x61, 0x64, 0x64, 0x72, 0x65, 0x73, 0x73, 0x20, 0x26, 0x20, 0x6d, 0x61, 0x73, 0x6b, 0x29
        /*0010*/ 	.byte	0x20, 0x3d, 0x3d, 0x20, 0x30, 0x00
	.type		$str$28,@object
	.size		$str$28,($str$26 - $str$28)
$str$28:
        /*0016*/ 	.byte	0x2f, 0x74, 0x6d, 0x70, 0x2f, 0x63, 0x75, 0x74, 0x6c, 0x61, 0x73, 0x73, 0x5f, 0x73, 0x77, 0x65
        /*0026*/ 	.byte	0x65, 0x70, 0x5f, 0x73, 0x72, 0x63, 0x2f, 0x69, 0x6e, 0x63, 0x6c, 0x75, 0x64, 0x65, 0x2f, 0x63
        /*0036*/ 	.byte	0x75, 0x74, 0x65, 0x2f, 0x70, 0x6f, 0x69, 0x6e, 0x74, 0x65, 0x72, 0x5f, 0x66, 0x6c, 0x61, 0x67
        /*0046*/ 	.byte	0x67, 0x65, 0x64, 0x2e, 0x68, 0x70, 0x70, 0x00
	.type		$str$26,@object
	.size		$str$26,($str$25 - $str$26)
$str$26:
        /*004e*/ 	.byte	0x2f, 0x74, 0x6d, 0x70, 0x2f, 0x63, 0x75, 0x74, 0x6c, 0x61, 0x73, 0x73, 0x5f, 0x73, 0x77, 0x65
        /*005e*/ 	.byte	0x65, 0x70, 0x5f, 0x73, 0x72, 0x63, 0x2f, 0x69, 0x6e, 0x63, 0x6c, 0x75, 0x64, 0x65, 0x2f, 0x63
        /*006e*/ 	.byte	0x75, 0x74, 0x65, 0x2f, 0x61, 0x74, 0x6f, 0x6d, 0x2f, 0x63, 0x6f, 0x70, 0x79, 0x5f, 0x74, 0x72
        /*007e*/ 	.byte	0x61, 0x69, 0x74, 0x73, 0x5f, 0x73, 0x6d, 0x31, 0x30, 0x30, 0x2e, 0x68, 0x70, 0x70, 0x00
	.type		$str$25,@object
	.size		$str$25,(__unnamed_1 - $str$25)
$str$25:
        /*008d*/ 	.byte	0x28, 0x28, 0x75, 0x69, 0x6e, 0x74, 0x33, 0x32, 0x5f, 0x74, 0x28, 0x74, 0x68, 0x72, 0x65, 0x61
        /*009d*/ 	.byte	0x64, 0x49, 0x64, 0x78, 0x2e, 0x78, 0x29, 0x20, 0x2f, 0x20, 0x33, 0x32, 0x29, 0x20, 0x25, 0x20
        /*00ad*/ 	.byte	0x34, 0x29, 0x20, 0x3d, 0x3d, 0x20, 0x28, 0x28, 0x28, 0x74, 0x6d, 0x65, 0x6d, 0x5f, 0x61, 0x64
        /*00bd*/ 	.byte	0x64, 0x72, 0x20, 0x3e, 0x3e, 0x20, 0x31, 0x36, 0x29, 0x20, 0x2f, 0x20, 0x33, 0x32, 0x29, 0x20
        /*00cd*/ 	.byte	0x25, 0x20, 0x34, 0x29, 0x00
	.type		__unnamed_1,@object
	.size		__unnamed_1,(__unnamed_2 - __unnamed_1)
__unnamed_1:
        /*00d2*/ 	.byte	0x61, 0x75, 0x74, 0x6f, 0x20, 0x63, 0x75, 0x74, 0x65, 0x3a, 0x3a, 0x61, 0x73, 0x5f, 0x70, 0x6f
        /* <DEDUP_REMOVED lines=24> */
        /*0262*/ 	.byte	0x34, 0x30, 0x39, 0x36, 0x3e, 0x3e, 0x3e, 0x3e, 0x5d, 0x00
	.type		__unnamed_2,@object
	.size		__unnamed_2,(.L_2 - __unnamed_2)
__unnamed_2:
        /* <DEDUP_REMOVED lines=42> */
        /*050c*/ 	.byte	0x3e, 0x3e, 0x5d, 0x00
.L_2:


//--------------------- .nv.shared._ZN7cutlass13device_kernelINS_4gemm6kernel13GemmUniversalIN4cute5tupleIJiiiiEEENS1_10collective13CollectiveMmaINS1_35MainloopSm100TmaUmmaWarpSpecializedILi2ELi2ELi4ENS5_IJNS4_1CILi2EEENSA_ILi1EEESC_EEEEENS5_IJNSA_ILi256EEENSA_ILi32EEESF_EEENS_10bfloat16_tENS5_IJlSC_lEEESI_SJ_NS4_8TiledMMAINS4_8MMA_AtomIJNS4_26SM100_MMA_F16BF16_2x1SM_SSISI_SI_fLi256ELi32ELNS4_4UMMA5MajorE0ELSO_0ELNSN_7ScaleInE0ELSP_0EEEEEENS4_6LayoutINS5_IJSC_SC_SC_EEENS5_IJNSA_ILi0EEESU_SU_EEEEENS5_IJNS4_10UnderscoreESX_SX_EEEEENS4_18SM100_TMA_2SM_LOADENS4_14ComposedLayoutINS4_7SwizzleILi3ELi4ELi3EEENS4_18smem_ptr_flag_bitsILi16EEENSS_INS5_IJNSA_ILi8EEENSA_ILi64EEEEEENS5_IJS17_SC_EEEEEEEvNS4_8identityES10_S1B_vS1C_EENS_8epilogue10collective18CollectiveEpilogueINS1E_23Sm100TmaWarpSpecializedILi2ELi1ELi32ELb1ELb0EEEJNS5_IJNSA_ILi128EEESG_SF_EEENS5_IJNSS_IS1J_SC_EENSS_ISG_SC_EEEEESI_SJ_SI_SJ_NS1E_6fusion15FusionCallbacksIS1I_NS1O_17LinearCombinationISI_fSI_fLNS_15FloatRoundStyleE2EEES1K_S1N_JEEENS4_5SM1004TMEM4LOAD26SM100_TMEM_LOAD_32dp32b32xENS4_13SM90_TMA_LOADENS11_INS12_ILi2ELi4ELi3EEES15_NSS_INS5_IJS16_SG_EEENS5_IJSG_SC_EEEEEEENS4_39AutoVectorizingCopyWithAssumedAlignmentILi128EEENS4_14SM90_TMA_STOREES23_S25_S25_EEEvvEEEEvNT_6ParamsE --------------------------
	.section	.nv.shared._ZN7cutlass13device_kernelINS_4gemm6kernel13GemmUniversalIN4cute5tupleIJiiiiEEENS1_10collective13CollectiveMmaINS1_35MainloopSm100TmaUmmaWarpSpecializedILi2ELi2ELi4ENS5_IJNS4_1CILi2EEENSA_ILi1EEESC_EEEEENS5_IJNSA_ILi256EEENSA_ILi32EEESF_EEENS_10bfloat16_tENS5_IJlSC_lEEESI_SJ_NS4_8TiledMMAINS4_8MMA_AtomIJNS4_26SM100_MMA_F16BF16_2x1SM_SSISI_SI_fLi256ELi32ELNS4_4UMMA5MajorE0ELSO_0ELNSN_7ScaleInE0ELSP_0EEEEEENS4_6LayoutINS5_IJSC_SC_SC_EEENS5_IJNSA_ILi0EEESU_SU_EEEEENS5_IJNS4_10UnderscoreESX_SX_EEEEENS4_18SM100_TMA_2SM_LOADENS4_14ComposedLayoutINS4_7SwizzleILi3ELi4ELi3EEENS4_18smem_ptr_flag_bitsILi16EEENSS_INS5_IJNSA_ILi8EEENSA_ILi64EEEEEENS5_IJS17_SC_EEEEEEEvNS4_8identityES10_S1B_vS1C_EENS_8epilogue10collective18CollectiveEpilogueINS1E_23Sm100TmaWarpSpecializedILi2ELi1ELi32ELb1ELb0EEEJNS5_IJNSA_ILi128EEESG_SF_EEENS5_IJNSS_IS1J_SC_EENSS_ISG_SC_EEEEESI_SJ_SI_SJ_NS1E_6fusion15FusionCallbacksIS1I_NS1O_17LinearCombinationISI_fSI_fLNS_15FloatRoundStyleE2EEES1K_S1N_JEEENS4_5SM1004TMEM4LOAD26SM100_TMEM_LOAD_32dp32b32xENS4_13SM90_TMA_LOADENS11_INS12_ILi2ELi4ELi3EEES15_NSS_INS5_IJS16_SG_EEENS5_IJSG_SC_EEEEEEENS4_39AutoVectorizingCopyWithAssumedAlignmentILi128EEENS4_14SM90_TMA_STOREES23_S25_S25_EEEvvEEEEvNT_6ParamsE,"aw",@nobits
	.sectionflags	@""
	.align	16
	.zero		1024


//--------------------- .nv.shared.reserved.0     --------------------------
	.section	.nv.shared.reserved.0,"aw",@nobits
	.weak		__nv_reservedSMEM_offset_0_alias
	.size		__nv_reservedSMEM_offset_0_alias, 0, 64
	.other		__nv_reservedSMEM_offset_0_alias,@"STO_CUDA_RESERVED_SHARED STV_DEFAULT"
__nv_reservedSMEM_offset_0_alias:
	.zero		0
.nv.shared.reserved.0:
	.zero		64
	.weak		__nv_reservedSMEM_tcgen05_partition
	.type		__nv_reservedSMEM_tcgen05_partition,@object
	.size		__nv_reservedSMEM_tcgen05_partition,(.L_0 - __nv_reservedSMEM_tcgen05_partition)
__nv_reservedSMEM_tcgen05_partition:
	.zero		32
.L_0:


//--------------------- .nv.global                --------------------------
	.section	.nv.global,"aw",@nobits
.nv.global:
	.type		_ZN40_INTERNAL_9ca6c26e_4_k_cu_f563b5f2_133704cute1_E,@object
	.size		_ZN40_INTERNAL_9ca6c26e_4_k_cu_f563b5f2_133704cute1_E,(_ZN40_INTERNAL_9ca6c26e_4_k_cu_f563b5f2_133704cuda3std3__45__cpo6cbeginE - _ZN40_INTERNAL_9ca6c26e_4_k_cu_f563b5f2_133704cute1_E)
_ZN40_INTERNAL_9ca6c26e_4_k_cu_f563b5f2_133704cute1_E:
	.zero		1
	.type		_ZN40_INTERNAL_9ca6c26e_4_k_cu_f563b5f2_133704cuda3std3__45__cpo6cbeginE,@object
	.size		_ZN40_INTERNAL_9ca6c26e_4_k_cu_f563b5f2_133704cuda3std3__45__cpo6cbeginE,(_ZN40_INTERNAL_9ca6c26e_4_k_cu_f563b5f2_133704cuda3std3__48in_placeE - _ZN40_INTERNAL_9ca6c26e_4_k_cu_f563b5f2_133704cuda3std3__45__cpo6cbeginE)
_ZN40_INTERNAL_9ca6c26e_4_k_cu_f563b5f2_133704cuda3std3__45__cpo6cbeginE:
	.zero		1
	.type		_ZN40_INTERNAL_9ca6c26e_4_k_cu_f563b5f2_133704cuda3std3__48in_placeE,@object
	.size		_ZN40_INTERNAL_9ca6c26e_4_k_cu_f563b5f2_133704cuda3std3__48in_placeE,(_ZN40_INTERNAL_9ca6c26e_4_k_cu_f563b5f2_133704cuda3std6ranges3__45__cpo9iter_moveE - _ZN40_INTERNAL_9ca6c26e_4_k_cu_f563b5f2_133704cuda3std3__48in_placeE)
_ZN40_INTERNAL_9ca6c26e_4_k_cu_f563b5f2_133704cuda3std3__48in_placeE:
	.zero		1
	.type		_ZN40_INTERNAL_9ca6c26e_4_k_cu_f563b5f2_133704cuda3std6ranges3__45__cpo9iter_moveE,@object
	.size		_ZN40_INTERNAL_9ca6c26e_4_k_cu_f563b5f2_133704cuda3std6ranges3__45__cpo9iter_moveE,(_ZN40_INTERNAL_9ca6c26e_4_k_cu_f563b5f2_133704cuda3std3__45__cpo5beginE - _ZN40_INTERNAL_9ca6c26e_4_k_cu_f563b5f2_133704cuda3std6ranges3__45__cpo9iter_moveE)
_ZN40_INTERNAL_9ca6c26e_4_k_cu_f563b5f2_133704cuda3std6ranges3__45__cpo9iter_moveE:
	.zero		1
	.type		_ZN40_INTERNAL_9ca6c26e_4_k_cu_f563b5f2_133704cuda3std3__45__cpo5beginE,@object
	.size		_ZN40_INTERNAL_9ca6c26e_4_k_cu_f563b5f2_133704cuda3std3__45__cpo5beginE,(_ZN40_INTERNAL_9ca6c26e_4_k_cu_f563b5f2_133704cuda3std3__442_GLOBAL__N__9ca6c26e_4_k_cu_f563b5f2_133706ignoreE - _ZN40_INTERNAL_9ca6c26e_4_k_cu_f563b5f2_133704cuda3std3__45__cpo5beginE)
_ZN40_INTERNAL_9ca6c26e_4_k_cu_f563b5f2_133704cuda3std3__45__cpo5beginE:
	.zero		1
	.type		_ZN40_INTERNAL_9ca6c26e_4_k_cu_f563b5f2_133704cuda3std3__442_GLOBAL__N__9ca6c26e_4_k_cu_f563b5f2_133706ignoreE,@object
	.size		_ZN40_INTERNAL_9ca6c26e_4_k_cu_f563b5f2_133704cuda3std3__442_GLOBAL__N__9ca6c26e_4_k_cu_f563b5f2_133706ignoreE,(_ZN40_INTERNAL_9ca6c26e_4_k_cu_f563b5f2_133704cute7productE - _ZN40_INTERNAL_9ca6c26e_4_k_cu_f563b5f2_133704cuda3std3__442_GLOBAL__N__9ca6c26e_4_k_cu_f563b5f2_133706ignoreE)
_ZN40_INTERNAL_9ca6c26e_4_k_cu_f563b5f2_133704cuda3std3__442_GLOBAL__N__9ca6c26e_4_k_cu_f563b5f2_133706ignoreE:
	.zero		1
	.type		_ZN40_INTERNAL_9ca6c26e_4_k_cu_f563b5f2_133704cute7productE,@object
	.size		_ZN40_INTERNAL_9ca6c26e_4_k_cu_f563b5f2_133704cute7productE,(_ZN40_INTERNAL_9ca6c26e_4_k_cu_f563b5f2_133704cuda3std3__45__cpo3endE - _ZN40_INTERNAL_9ca6c26e_4_k_cu_f563b5f2_133704cute7productE)
_ZN40_INTERNAL_9ca6c26e_4_k_cu_f563b5f2_133704cute7productE:
	.zero		1
	.type		_ZN40_INTERNAL_9ca6c26e_4_k_cu_f563b5f2_133704cuda3std3__45__cpo3endE,@object
	.size		_ZN40_INTERNAL_9ca6c26e_4_k_cu_f563b5f2_133704cuda3std3__45__cpo3endE,(_ZN40_INTERNAL_9ca6c26e_4_k_cu_f563b5f2_133704cuda3std3__419piecewise_constructE - _ZN40_INTERNAL_9ca6c26e_4_k_cu_f563b5f2_133704cuda3std3__45__cpo3endE)
_ZN40_INTERNAL_9ca6c26e_4_k_cu_f563b5f2_133704cuda3std3__45__cpo3endE:
	.zero		1
	.type		_ZN40_INTERNAL_9ca6c26e_4_k_cu_f563b5f2_133704cuda3std3__419piecewise_constructE,@object
	.size		_ZN40_INTERNAL_9ca6c26e_4_k_cu_f563b5f2_133704cuda3std3__419piecewise_constructE,(_ZN40_INTERNAL_9ca6c26e_4_k_cu_f563b5f2_133704cuda3std3__45__cpo4cendE - _ZN40_INTERNAL_9ca6c26e_4_k_cu_f563b5f2_133704cuda3std3__419piecewise_constructE)
_ZN40_INTERNAL_9ca6c26e_4_k_cu_f563b5f2_133704cuda3std3__419piecewise_constructE:
	.zero		1
	.type		_ZN40_INTERNAL_9ca6c26e_4_k_cu_f563b5f2_133704cuda3std3__45__cpo4cendE,@object
	.size		_ZN40_INTERNAL_9ca6c26e_4_k_cu_f563b5f2_133704cuda3std3__45__cpo4cendE,(_ZN40_INTERNAL_9ca6c26e_4_k_cu_f563b5f2_133704cuda3std6ranges3__45__cpo4swapE - _ZN40_INTERNAL_9ca6c26e_4_k_cu_f563b5f2_133704cuda3std3__45__cpo4cendE)
_ZN40_INTERNAL_9ca6c26e_4_k_cu_f563b5f2_133704cuda3std3__45__cpo4cendE:
	.zero		1
	.type		_ZN40_INTERNAL_9ca6c26e_4_k_cu_f563b5f2_133704cuda3std6ranges3__45__cpo4swapE,@object
	.size		_ZN40_INTERNAL_9ca6c26e_4_k_cu_f563b5f2_133704cuda3std6ranges3__45__cpo4swapE,(.L_10 - _ZN40_INTERNAL_9ca6c26e_4_k_cu_f563b5f2_133704cuda3std6ranges3__45__cpo4swapE)
_ZN40_INTERNAL_9ca6c26e_4_k_cu_f563b5f2_133704cuda3std6ranges3__45__cpo4swapE:
	.zero		1
.L_10:


//--------------------- .nv.constant0._ZN7cutlass13device_kernelINS_4gemm6kernel13GemmUniversalIN4cute5tupleIJiiiiEEENS1_10collective13CollectiveMmaINS1_35MainloopSm100TmaUmmaWarpSpecializedILi2ELi2ELi4ENS5_IJNS4_1CILi2EEENSA_ILi1EEESC_EEEEENS5_IJNSA_ILi256EEENSA_ILi32EEESF_EEENS_10bfloat16_tENS5_IJlSC_lEEESI_SJ_NS4_8TiledMMAINS4_8MMA_AtomIJNS4_26SM100_MMA_F16BF16_2x1SM_SSISI_SI_fLi256ELi32ELNS4_4UMMA5MajorE0ELSO_0ELNSN_7ScaleInE0ELSP_0EEEEEENS4_6LayoutINS5_IJSC_SC_SC_EEENS5_IJNSA_ILi0EEESU_SU_EEEEENS5_IJNS4_10UnderscoreESX_SX_EEEEENS4_18SM100_TMA_2SM_LOADENS4_14ComposedLayoutINS4_7SwizzleILi3ELi4ELi3EEENS4_18smem_ptr_flag_bitsILi16EEENSS_INS5_IJNSA_ILi8EEENSA_ILi64EEEEEENS5_IJS17_SC_EEEEEEEvNS4_8identityES10_S1B_vS1C_EENS_8epilogue10collective18CollectiveEpilogueINS1E_23Sm100TmaWarpSpecializedILi2ELi1ELi32ELb1ELb0EEEJNS5_IJNSA_ILi128EEESG_SF_EEENS5_IJNSS_IS1J_SC_EENSS_ISG_SC_EEEEESI_SJ_SI_SJ_NS1E_6fusion15FusionCallbacksIS1I_NS1O_17LinearCombinationISI_fSI_fLNS_15FloatRoundStyleE2EEES1K_S1N_JEEENS4_5SM1004TMEM4LOAD26SM100_TMEM_LOAD_32dp32b32xENS4_13SM90_TMA_LOADENS11_INS12_ILi2ELi4ELi3EEES15_NSS_INS5_IJS16_SG_EEENS5_IJSG_SC_EEEEEEENS4_39AutoVectorizingCopyWithAssumedAlignmentILi128EEENS4_14SM90_TMA_STOREES23_S25_S25_EEEvvEEEEvNT_6ParamsE --------------------------
	.section	.nv.constant0._ZN7cutlass13device_kernelINS_4gemm6kernel13GemmUniversalIN4cute5tupleIJiiiiEEENS1_10collective13CollectiveMmaINS1_35MainloopSm100TmaUmmaWarpSpecializedILi2ELi2ELi4ENS5_IJNS4_1CILi2EEENSA_ILi1EEESC_EEEEENS5_IJNSA_ILi256EEENSA_ILi32EEESF_EEENS_10bfloat16_tENS5_IJlSC_lEEESI_SJ_NS4_8TiledMMAINS4_8MMA_AtomIJNS4_26SM100_MMA_F16BF16_2x1SM_SSISI_SI_fLi256ELi32ELNS4_4UMMA5MajorE0ELSO_0ELNSN_7ScaleInE0ELSP_0EEEEEENS4_6LayoutINS5_IJSC_SC_SC_EEENS5_IJNSA_ILi0EEESU_SU_EEEEENS5_IJNS4_10UnderscoreESX_SX_EEEEENS4_18SM100_TMA_2SM_LOADENS4_14ComposedLayoutINS4_7SwizzleILi3ELi4ELi3EEENS4_18smem_ptr_flag_bitsILi16EEENSS_INS5_IJNSA_ILi8EEENSA_ILi64EEEEEENS5_IJS17_SC_EEEEEEEvNS4_8identityES10_S1B_vS1C_EENS_8epilogue10collective18CollectiveEpilogueINS1E_23Sm100TmaWarpSpecializedILi2ELi1ELi32ELb1ELb0EEEJNS5_IJNSA_ILi128EEESG_SF_EEENS5_IJNSS_IS1J_SC_EENSS_ISG_SC_EEEEESI_SJ_SI_SJ_NS1E_6fusion15FusionCallbacksIS1I_NS1O_17LinearCombinationISI_fSI_fLNS_15FloatRoundStyleE2EEES1K_S1N_JEEENS4_5SM1004TMEM4LOAD26SM100_TMEM_LOAD_32dp32b32xENS4_13SM90_TMA_LOADENS11_INS12_ILi2ELi4ELi3EEES15_NSS_INS5_IJS16_SG_EEENS5_IJSG_SC_EEEEEEENS4_39AutoVectorizingCopyWithAssumedAlignmentILi128EEENS4_14SM90_TMA_STOREES23_S25_S25_EEEvvEEEEvNT_6ParamsE,"a",@progbits
	.sectionflags	@""
	.align	4
.nv.constant0._ZN7cutlass13device_kernelINS_4gemm6kernel13GemmUniversalIN4cute5tupleIJiiiiEEENS1_10collective13CollectiveMmaINS1_35MainloopSm100TmaUmmaWarpSpecializedILi2ELi2ELi4ENS5_IJNS4_1CILi2EEENSA_ILi1EEESC_EEEEENS5_IJNSA_ILi256EEENSA_ILi32EEESF_EEENS_10bfloat16_tENS5_IJlSC_lEEESI_SJ_NS4_8TiledMMAINS4_8MMA_AtomIJNS4_26SM100_MMA_F16BF16_2x1SM_SSISI_SI_fLi256ELi32ELNS4_4UMMA5MajorE0ELSO_0ELNSN_7ScaleInE0ELSP_0EEEEEENS4_6LayoutINS5_IJSC_SC_SC_EEENS5_IJNSA_ILi0EEESU_SU_EEEEENS5_IJNS4_10UnderscoreESX_SX_EEEEENS4_18SM100_TMA_2SM_LOADENS4_14ComposedLayoutINS4_7SwizzleILi3ELi4ELi3EEENS4_18smem_ptr_flag_bitsILi16EEENSS_INS5_IJNSA_ILi8EEENSA_ILi64EEEEEENS5_IJS17_SC_EEEEEEEvNS4_8identityES10_S1B_vS1C_EENS_8epilogue10collective18CollectiveEpilogueINS1E_23Sm100TmaWarpSpecializedILi2ELi1ELi32ELb1ELb0EEEJNS5_IJNSA_ILi128EEESG_SF_EEENS5_IJNSS_IS1J_SC_EENSS_ISG_SC_EEEEESI_SJ_SI_SJ_NS1E_6fusion15FusionCallbacksIS1I_NS1O_17LinearCombinationISI_fSI_fLNS_15FloatRoundStyleE2EEES1K_S1N_JEEENS4_5SM1004TMEM4LOAD26SM100_TMEM_LOAD_32dp32b32xENS4_13SM90_TMA_LOADENS11_INS12_ILi2ELi4ELi3EEES15_NSS_INS5_IJS16_SG_EEENS5_IJSG_SC_EEEEEEENS4_39AutoVectorizingCopyWithAssumedAlignmentILi128EEENS4_14SM90_TMA_STOREES23_S25_S25_EEEvvEEEEvNT_6ParamsE:
	.zero		2944


//--------------------- SYMBOLS --------------------------

	.type		.nv.reservedSmem.offset0,@object
	.size		.nv.reservedSmem.offset0,0x4
	.type		.nv.reservedSmem.cap,@object
	.size		.nv.reservedSmem.cap,0x4
	.type		__assertfail,@function
